	.target	sm_100a

	.elftype	@"ET_EXEC"


//--------------------- .note.nv.tkinfo           --------------------------
	.section	.note.nv.tkinfo,"",@"SHT_NOTE"
	.sectionflags	@"SHF_NOTE_NV_TKINFO"
	.tkinfo
        /*0018*/ 	.word	0x00000002
        /*0030*/ 	.string	""
        /*0030*/ 	.string	"ptxas"
        /*0030*/ 	.string	"Cuda compilation tools, release 13.0, V13.0.88"
        /*0030*/ 	.string	"Build cuda_13.0.r13.0/compiler.36424714_0"
        /*0030*/ 	.string	"-arch sm_100a -m 64 "



//--------------------- .note.nv.cuinfo           --------------------------
	.section	.note.nv.cuinfo,"",@"SHT_NOTE"
	.sectionflags	@"SHF_NOTE_NV_CUINFO"
        /*0018*/ 	.short	0x0002
        /*001a*/ 	.short	0x0064
        /*001c*/ 	.short	0x0082
	.zero		2


//--------------------- .nv.info                  --------------------------
	.section	.nv.info,"",@"SHT_CUDA_INFO"
	.align	4


	//----- nvinfo : EIATTR_REGCOUNT
	.align		4
        /*0000*/ 	.byte	0x04, 0x2f
        /*0002*/ 	.short	(.L_19 - .L_18)
	.align		4
.L_18:
        /*0004*/ 	.word	index@(_ZN7cutlass13device_kernelINS_4gemm6kernel13GemmUniversalIN4cute5tupleIJiiiiEEENS1_10collective13CollectiveMmaINS1_35MainloopSm100TmaUmmaWarpSpecializedILi12ELi2ELi4ENS5_IJNS4_1CILi1EEESB_SB_EEEEENS5_IJNSA_ILi128EEESE_NSA_ILi64EEEEEENS_12float_e5m2_tENS5_IJSB_llEEENS_12float_e4m3_tESI_NS4_8TiledMMAINS4_8MMA_AtomIJNS4_10MMA_TraitsINS4_19SM100_MMA_F8F6F4_SSEJSH_SJ_fSE_SE_NS4_17integral_constantINS4_4UMMA5MajorELSQ_1EEESR_NSO_INSP_7ScaleInELSS_0EEEST_EEEEEENS4_6LayoutISC_NS5_IJNSA_ILi0EEESX_SX_EEEEENS5_IJNS4_10UnderscoreES10_S10_EEEEENS4_13SM90_TMA_LOADENS4_14ComposedLayoutINS4_7SwizzleILi3ELi4ELi3EEENS4_18smem_ptr_flag_bitsILi8EEENSW_INS5_IJSE_NSA_ILi8EEEEEENS5_IJSB_SE_EEEEEEEvNS4_8identityES13_S1D_vS1E_EENS_8epilogue10collective18CollectiveEpilogueINS1G_23Sm100TmaWarpSpecializedILi2ELi2ELi64ELb0ELb0EEEJSG_NS5_IJNSW_ISE_SB_EENSW_ISF_SB_EEEEESH_NS5_IJlSB_lEEESH_S1O_NS1G_6fusion15FusionCallbacksIS1K_NS1P_17LinearCombinationISH_fSH_fLNS_15FloatRoundStyleE2EEESG_S1N_JEEENS4_5SM1004TMEM4LOAD26SM100_TMEM_LOAD_32dp32b64xES13_NS14_INS15_ILi2ELi4ELi3EEES18_NSW_INS5_IJS19_SF_EEENS5_IJSF_SB_EEEEEEENS4_39AutoVectorizingCopyWithAssumedAlignmentILi128EEENS4_14SM90_TMA_STOREES23_S25_S25_EEEvvEEEEvNT_6ParamsE)
        /*0008*/ 	.word	0x000000e0


	//----- nvinfo : EIATTR_FRAME_SIZE
	.align		4
.L_19:
        /*000c*/ 	.byte	0x04, 0x11
        /*000e*/ 	.short	(.L_21 - .L_20)
	.align		4
.L_20:
        /*0010*/ 	.word	index@($__internal_2_$__cuda_sm10x_tcgen05_guardrail_trap_unallocated_columns_being_dealloced)
        /*0014*/ 	.word	0x00000000


	//----- nvinfo : EIATTR_FRAME_SIZE
	.align		4
.L_21:
        /*0018*/ 	.byte	0x04, 0x11
        /*001a*/ 	.short	(.L_23 - .L_22)
	.align		4
.L_22:
        /*001c*/ 	.word	index@($__internal_1_$__cuda_sm10x_tcgen05_guardrail_trap_phase_invalid_during_alloc)
        /*0020*/ 	.word	0x00000000


	//----- nvinfo : EIATTR_FRAME_SIZE
	.align		4
.L_23:
        /*0024*/ 	.byte	0x04, 0x11
        /*0026*/ 	.short	(.L_25 - .L_24)
	.align		4
.L_24:
        /*0028*/ 	.word	index@($__internal_0_$__cuda_sm10x_tcgen05_guardrail_trap_col_being_dealloced_not_returned_by_alloc)
        /*002c*/ 	.word	0x00000000


	//----- nvinfo : EIATTR_FRAME_SIZE
	.align		4
.L_25:
        /*0030*/ 	.byte	0x04, 0x11
        /*0032*/ 	.short	(.L_27 - .L_26)
	.align		4
.L_26:
        /*0034*/ 	.word	index@(_ZN7cutlass13device_kernelINS_4gemm6kernel13GemmUniversalIN4cute5tupleIJiiiiEEENS1_10collective13CollectiveMmaINS1_35MainloopSm100TmaUmmaWarpSpecializedILi12ELi2ELi4ENS5_IJNS4_1CILi1EEESB_SB_EEEEENS5_IJNSA_ILi128EEESE_NSA_ILi64EEEEEENS_12float_e5m2_tENS5_IJSB_llEEENS_12float_e4m3_tESI_NS4_8TiledMMAINS4_8MMA_AtomIJNS4_10MMA_TraitsINS4_19SM100_MMA_F8F6F4_SSEJSH_SJ_fSE_SE_NS4_17integral_constantINS4_4UMMA5MajorELSQ_1EEESR_NSO_INSP_7ScaleInELSS_0EEEST_EEEEEENS4_6LayoutISC_NS5_IJNSA_ILi0EEESX_SX_EEEEENS5_IJNS4_10UnderscoreES10_S10_EEEEENS4_13SM90_TMA_LOADENS4_14ComposedLayoutINS4_7SwizzleILi3ELi4ELi3EEENS4_18smem_ptr_flag_bitsILi8EEENSW_INS5_IJSE_NSA_ILi8EEEEEENS5_IJSB_SE_EEEEEEEvNS4_8identityES13_S1D_vS1E_EENS_8epilogue10collective18CollectiveEpilogueINS1G_23Sm100TmaWarpSpecializedILi2ELi2ELi64ELb0ELb0EEEJSG_NS5_IJNSW_ISE_SB_EENSW_ISF_SB_EEEEESH_NS5_IJlSB_lEEESH_S1O_NS1G_6fusion15FusionCallbacksIS1K_NS1P_17LinearCombinationISH_fSH_fLNS_15FloatRoundStyleE2EEESG_S1N_JEEENS4_5SM1004TMEM4LOAD26SM100_TMEM_LOAD_32dp32b64xES13_NS14_INS15_ILi2ELi4ELi3EEES18_NSW_INS5_IJS19_SF_EEENS5_IJSF_SB_EEEEEEENS4_39AutoVectorizingCopyWithAssumedAlignmentILi128EEENS4_14SM90_TMA_STOREES23_S25_S25_EEEvvEEEEvNT_6ParamsE)
        /*0038*/ 	.word	0x00000000


	//----- nvinfo : EIATTR_MIN_STACK_SIZE
	.align		4
.L_27:
        /*003c*/ 	.byte	0x04, 0x12
        /*003e*/ 	.short	(.L_29 - .L_28)
	.align		4
.L_28:
        /*0040*/ 	.word	index@(_ZN7cutlass13device_kernelINS_4gemm6kernel13GemmUniversalIN4cute5tupleIJiiiiEEENS1_10collective13CollectiveMmaINS1_35MainloopSm100TmaUmmaWarpSpecializedILi12ELi2ELi4ENS5_IJNS4_1CILi1EEESB_SB_EEEEENS5_IJNSA_ILi128EEESE_NSA_ILi64EEEEEENS_12float_e5m2_tENS5_IJSB_llEEENS_12float_e4m3_tESI_NS4_8TiledMMAINS4_8MMA_AtomIJNS4_10MMA_TraitsINS4_19SM100_MMA_F8F6F4_SSEJSH_SJ_fSE_SE_NS4_17integral_constantINS4_4UMMA5MajorELSQ_1EEESR_NSO_INSP_7ScaleInELSS_0EEEST_EEEEEENS4_6LayoutISC_NS5_IJNSA_ILi0EEESX_SX_EEEEENS5_IJNS4_10UnderscoreES10_S10_EEEEENS4_13SM90_TMA_LOADENS4_14ComposedLayoutINS4_7SwizzleILi3ELi4ELi3EEENS4_18smem_ptr_flag_bitsILi8EEENSW_INS5_IJSE_NSA_ILi8EEEEEENS5_IJSB_SE_EEEEEEEvNS4_8identityES13_S1D_vS1E_EENS_8epilogue10collective18CollectiveEpilogueINS1G_23Sm100TmaWarpSpecializedILi2ELi2ELi64ELb0ELb0EEEJSG_NS5_IJNSW_ISE_SB_EENSW_ISF_SB_EEEEESH_NS5_IJlSB_lEEESH_S1O_NS1G_6fusion15FusionCallbacksIS1K_NS1P_17LinearCombinationISH_fSH_fLNS_15FloatRoundStyleE2EEESG_S1N_JEEENS4_5SM1004TMEM4LOAD26SM100_TMEM_LOAD_32dp32b64xES13_NS14_INS15_ILi2ELi4ELi3EEES18_NSW_INS5_IJS19_SF_EEENS5_IJSF_SB_EEEEEEENS4_39AutoVectorizingCopyWithAssumedAlignmentILi128EEENS4_14SM90_TMA_STOREES23_S25_S25_EEEvvEEEEvNT_6ParamsE)
        /*0044*/ 	.word	0x00000000
.L_29:


//--------------------- .nv.compat                --------------------------
	.section	.nv.compat,"",@"SHT_CUDA_COMPAT_INFO"
	.align	4
        /*0000*/ 	.byte	0x02, 0x09, 0x01, 0x00, 0x02, 0x02, 0x02, 0x00, 0x02, 0x05, 0x05, 0x00, 0x03, 0x07, 0x01, 0x01
        /*0010*/ 	.byte	0x02, 0x03, 0x01, 0x00, 0x02, 0x06, 0x01, 0x00, 0x04, 0x0b, 0x08, 0x00, 0x09, 0x00, 0x00, 0x00
        /*0020*/ 	.byte	0x00, 0x00, 0x00, 0x00


//--------------------- .nv.info._ZN7cutlass13device_kernelINS_4gemm6kernel13GemmUniversalIN4cute5tupleIJiiiiEEENS1_10collective13CollectiveMmaINS1_35MainloopSm100TmaUmmaWarpSpecializedILi12ELi2ELi4ENS5_IJNS4_1CILi1EEESB_SB_EEEEENS5_IJNSA_ILi128EEESE_NSA_ILi64EEEEEENS_12float_e5m2_tENS5_IJSB_llEEENS_12float_e4m3_tESI_NS4_8TiledMMAINS4_8MMA_AtomIJNS4_10MMA_TraitsINS4_19SM100_MMA_F8F6F4_SSEJSH_SJ_fSE_SE_NS4_17integral_constantINS4_4UMMA5MajorELSQ_1EEESR_NSO_INSP_7ScaleInELSS_0EEEST_EEEEEENS4_6LayoutISC_NS5_IJNSA_ILi0EEESX_SX_EEEEENS5_IJNS4_10UnderscoreES10_S10_EEEEENS4_13SM90_TMA_LOADENS4_14ComposedLayoutINS4_7SwizzleILi3ELi4ELi3EEENS4_18smem_ptr_flag_bitsILi8EEENSW_INS5_IJSE_NSA_ILi8EEEEEENS5_IJSB_SE_EEEEEEEvNS4_8identityES13_S1D_vS1E_EENS_8epilogue10collective18CollectiveEpilogueINS1G_23Sm100TmaWarpSpecializedILi2ELi2ELi64ELb0ELb0EEEJSG_NS5_IJNSW_ISE_SB_EENSW_ISF_SB_EEEEESH_NS5_IJlSB_lEEESH_S1O_NS1G_6fusion15FusionCallbacksIS1K_NS1P_17LinearCombinationISH_fSH_fLNS_15FloatRoundStyleE2EEESG_S1N_JEEENS4_5SM1004TMEM4LOAD26SM100_TMEM_LOAD_32dp32b64xES13_NS14_INS15_ILi2ELi4ELi3EEES18_NSW_INS5_IJS19_SF_EEENS5_IJSF_SB_EEEEEEENS4_39AutoVectorizingCopyWithAssumedAlignmentILi128EEENS4_14SM90_TMA_STOREES23_S25_S25_EEEvvEEEEvNT_6ParamsE --------------------------
	.section	.nv.info._ZN7cutlass13device_kernelINS_4gemm6kernel13GemmUniversalIN4cute5tupleIJiiiiEEENS1_10collective13CollectiveMmaINS1_35MainloopSm100TmaUmmaWarpSpecializedILi12ELi2ELi4ENS5_IJNS4_1CILi1EEESB_SB_EEEEENS5_IJNSA_ILi128EEESE_NSA_ILi64EEEEEENS_12float_e5m2_tENS5_IJSB_llEEENS_12float_e4m3_tESI_NS4_8TiledMMAINS4_8MMA_AtomIJNS4_10MMA_TraitsINS4_19SM100_MMA_F8F6F4_SSEJSH_SJ_fSE_SE_NS4_17integral_constantINS4_4UMMA5MajorELSQ_1EEESR_NSO_INSP_7ScaleInELSS_0EEEST_EEEEEENS4_6LayoutISC_NS5_IJNSA_ILi0EEESX_SX_EEEEENS5_IJNS4_10UnderscoreES10_S10_EEEEENS4_13SM90_TMA_LOADENS4_14ComposedLayoutINS4_7SwizzleILi3ELi4ELi3EEENS4_18smem_ptr_flag_bitsILi8EEENSW_INS5_IJSE_NSA_ILi8EEEEEENS5_IJSB_SE_EEEEEEEvNS4_8identityES13_S1D_vS1E_EENS_8epilogue10collective18CollectiveEpilogueINS1G_23Sm100TmaWarpSpecializedILi2ELi2ELi64ELb0ELb0EEEJSG_NS5_IJNSW_ISE_SB_EENSW_ISF_SB_EEEEESH_NS5_IJlSB_lEEESH_S1O_NS1G_6fusion15FusionCallbacksIS1K_NS1P_17LinearCombinationISH_fSH_fLNS_15FloatRoundStyleE2EEESG_S1N_JEEENS4_5SM1004TMEM4LOAD26SM100_TMEM_LOAD_32dp32b64xES13_NS14_INS15_ILi2ELi4ELi3EEES18_NSW_INS5_IJS19_SF_EEENS5_IJSF_SB_EEEEEEENS4_39AutoVectorizingCopyWithAssumedAlignmentILi128EEENS4_14SM90_TMA_STOREES23_S25_S25_EEEvvEEEEvNT_6ParamsE,"",@"SHT_CUDA_INFO"
	.sectionflags	@""
	.align	4


	//----- nvinfo : EIATTR_CUDA_API_VERSION
	.align		4
        /*0000*/ 	.byte	0x04, 0x37
        /*0002*/ 	.short	(.L_31 - .L_30)
.L_30:
        /*0004*/ 	.word	0x00000082


	//----- nvinfo : EIATTR_KPARAM_INFO
	.align		4
.L_31:
        /*0008*/ 	.byte	0x04, 0x17
        /*000a*/ 	.short	(.L_33 - .L_32)
.L_32:
        /*000c*/ 	.word	0x00000000
        /*0010*/ 	.short	0x0000
        /*0012*/ 	.short	0x0000
        /*0014*/ 	.byte	0x00, 0xf0, 0x01, 0x20


	//----- nvinfo : EIATTR_AT_ENTRY_FRAGMENTS
	.align		4
.L_33:
        /*0018*/ 	.byte	0x04, 0x4f
        /*001a*/ 	.short	(.L_35 - .L_34)


	//   ....[0]....
.L_34:
        /*001c*/ 	.word	0x00000006


	//----- nvinfo : EIATTR_RESERVED_SMEM_USED
	.align		4
.L_35:
        /*0020*/ 	.byte	0x01, 0x41
	.zero		2


	//----- nvinfo : EIATTR_SPARSE_MMA_MASK
	.align		4
        /*0024*/ 	.byte	0x03, 0x50
        /*0026*/ 	.short	0x0000


	//----- nvinfo : EIATTR_TCGEN05_1CTA_USED
	.align		4
        /*0028*/ 	.byte	0x01, 0x51
	.zero		2


	//----- nvinfo : EIATTR_MAXREG_COUNT
	.align		4
        /*002c*/ 	.byte	0x03, 0x1b
        /*002e*/ 	.short	0x00ff


	//----- nvinfo : EIATTR_NUM_BARRIERS
	.align		4
        /*0030*/ 	.byte	0x02, 0x4c
        /*0032*/ 	.byte	0x07
	.zero		1


	//----- nvinfo : EIATTR_EXTERNS
	.align		4
        /*0034*/ 	.byte	0x04, 0x0f
        /*0036*/ 	.short	(.L_37 - .L_36)


	//   ....[0]....
	.align		4
.L_36:
        /*0038*/ 	.word	index@(__assertfail)


	//----- nvinfo : EIATTR_MERCURY_ISA_VERSION
	.align		4
.L_37:
        /*003c*/ 	.byte	0x03, 0x5f
        /*003e*/ 	.short	0x0101


	//----- nvinfo : EIATTR_INT_WARP_WIDE_INSTR_OFFSETS
	.align		4
        /*0040*/ 	.byte	0x04, 0x31
        /*0042*/ 	.short	(.L_39 - .L_38)


	//   ....[0]....
.L_38:
        /*0044*/ 	.word	0x00001eb0


	//   ....[1]....
        /*0048*/ 	.word	0x00003c80


	//   ....[2]....
        /*004c*/ 	.word	0x00003ca0


	//   ....[3]....
        /*0050*/ 	.word	0x00003cd0


	//   ....[4]....
        /*0054*/ 	.word	0x00004600


	//   ....[5]....
        /*0058*/ 	.word	0x00004670


	//   ....[6]....
        /*005c*/ 	.word	0x00004850


	//   ....[7]....
        /*0060*/ 	.word	0x000049b0


	//----- nvinfo : EIATTR_COOP_GROUP_MASK_REGIDS
	.align		4
.L_39:
        /*0064*/ 	.byte	0x04, 0x29
        /*0066*/ 	.short	(.L_41 - .L_40)


	//   ....[0]....
.L_40:
        /*0068*/ 	.word	0xffffffff


	//   ....[1]....
        /*006c*/ 	.word	0xffffffff


	//   ....[2]....
        /*0070*/ 	.word	0xffffffff


	//   ....[3]....
        /*0074*/ 	.word	0xffffffff


	//   ....[4]....
        /*0078*/ 	.word	0xffffffff


	//   ....[5]....
        /*007c*/ 	.word	0xffffffff


	//   ....[6]....
        /*0080*/ 	.word	0xffffffff


	//   ....[7]....
        /*0084*/ 	.word	0xffffffff


	//   ....[8]....
        /*0088*/ 	.word	0xffffffff


	//   ....[9]....
        /*008c*/ 	.word	0xffffffff


	//   ....[10]....
        /*0090*/ 	.word	0xffffffff


	//   ....[11]....
        /*0094*/ 	.word	0xffffffff


	//   ....[12]....
        /*0098*/ 	.word	0xffffffff


	//----- nvinfo : EIATTR_COOP_GROUP_INSTR_OFFSETS
	.align		4
.L_41:
        /*009c*/ 	.byte	0x04, 0x28
        /*009e*/ 	.short	(.L_43 - .L_42)


	//   ....[0]....
.L_42:
        /*00a0*/ 	.word	0x00000090


	//   ....[1]....
        /*00a4*/ 	.word	0x000004d0


	//   ....[2]....
        /*00a8*/ 	.word	0x00000770


	//   ....[3]....
        /*00ac*/ 	.word	0x000008d0


	//   ....[4]....
        /*00b0*/ 	.word	0x000009d0


	//   ....[5]....
        /*00b4*/ 	.word	0x00000b40


	//   ....[6]....
        /*00b8*/ 	.word	0x00000ce0


	//   ....[7]....
        /*00bc*/ 	.word	0x00001d90


	//   ....[8]....
        /*00c0*/ 	.word	0x00002ff0


	//   ....[9]....
        /*00c4*/ 	.word	0x00003200


	//   ....[10]....
        /*00c8*/ 	.word	0x00003230


	//   ....[11]....
        /*00cc*/ 	.word	0x00003b60


	//   ....[12]....
        /*00d0*/ 	.word	0x00003d90


	//----- nvinfo : EIATTR_VRC_CTA_INIT_COUNT
	.align		4
.L_43:
        /*00d4*/ 	.byte	0x02, 0x4a
        /*00d6*/ 	.byte	0x80
	.zero		1


	//----- nvinfo : EIATTR_SYSCALL_OFFSETS
	.align		4
        /*00d8*/ 	.byte	0x04, 0x46
        /*00da*/ 	.short	(.L_45 - .L_44)


	//   ....[0]....
.L_44:
        /*00dc*/ 	.word	0x000053e0


	//   ....[1]....
        /*00e0*/ 	.word	0x00005520


	//   ....[2]....
        /*00e4*/ 	.word	0x00005d80


	//   ....[3]....
        /*00e8*/ 	.word	0x00007390


	//----- nvinfo : EIATTR_MBARRIER_INSTR_OFFSETS
	.align		4
.L_45:
        /*00ec*/ 	.byte	0x04, 0x39
        /*00ee*/ 	.short	(.L_47 - .L_46)


	//   ....[0]....
.L_46:
        /*00f0*/ 	.word	0x000005d0
        /*00f4*/ 	.word	0x000000ff
        /*00f8*/ 	.word	0x00000000
        /*00fc*/ 	.short	0x0100
        /*00fe*/ 	.byte	0x05
	.zero		1


	//   ....[1]....
        /*0100*/ 	.word	0x000005e0
        /*0104*/ 	.word	0x000000ff
        /*0108*/ 	.word	0x00000060
        /*010c*/ 	.short	0x0100
        /*010e*/ 	.byte	0x05
	.zero		1


	//   ....[2]....
        /*0110*/ 	.word	0x000005f0
        /*0114*/ 	.word	0x000000ff
        /*0118*/ 	.word	0x00000008
        /*011c*/ 	.short	0x0100
        /*011e*/ 	.byte	0x05
	.zero		1


	//   ....[3]....
        /*0120*/ 	.word	0x00000600
        /*0124*/ 	.word	0x000000ff
        /*0128*/ 	.word	0x00000068
        /*012c*/ 	.short	0x0100
        /*012e*/ 	.byte	0x05
	.zero		1


	//   ....[4]....
        /*0130*/ 	.word	0x00000610
        /*0134*/ 	.word	0x000000ff
        /*0138*/ 	.word	0x00000010
        /*013c*/ 	.short	0x0100
        /*013e*/ 	.byte	0x05
	.zero		1


	//   ....[5]....
        /*0140*/ 	.word	0x00000620
        /*0144*/ 	.word	0x000000ff
        /*0148*/ 	.word	0x00000070
        /*014c*/ 	.short	0x0100
        /*014e*/ 	.byte	0x05
	.zero		1


	//   ....[6]....
        /*0150*/ 	.word	0x00000630
        /*0154*/ 	.word	0x000000ff
        /*0158*/ 	.word	0x00000018
        /*015c*/ 	.short	0x0100
        /*015e*/ 	.byte	0x05
	.zero		1


	//   ....[7]....
        /*0160*/ 	.word	0x00000640
        /*0164*/ 	.word	0x000000ff
        /*0168*/ 	.word	0x00000078
        /*016c*/ 	.short	0x0100
        /*016e*/ 	.byte	0x05
	.zero		1


	//   ....[8]....
        /*0170*/ 	.word	0x00000650
        /*0174*/ 	.word	0x000000ff
        /*0178*/ 	.word	0x00000020
        /*017c*/ 	.short	0x0100
        /*017e*/ 	.byte	0x05
	.zero		1


	//   ....[9]....
        /*0180*/ 	.word	0x00000660
        /*0184*/ 	.word	0x000000ff
        /*0188*/ 	.word	0x00000080
        /*018c*/ 	.short	0x0100
        /*018e*/ 	.byte	0x05
	.zero		1


	//   ....[10]....
        /*0190*/ 	.word	0x00000670
        /*0194*/ 	.word	0x000000ff
        /*0198*/ 	.word	0x00000028
        /*019c*/ 	.short	0x0100
        /*019e*/ 	.byte	0x05
	.zero		1


	//   ....[11]....
        /*01a0*/ 	.word	0x00000680
        /*01a4*/ 	.word	0x000000ff
        /*01a8*/ 	.word	0x00000088
        /*01ac*/ 	.short	0x0100
        /*01ae*/ 	.byte	0x05
	.zero		1


	//   ....[12]....
        /*01b0*/ 	.word	0x00000690
        /*01b4*/ 	.word	0x000000ff
        /*01b8*/ 	.word	0x00000030
        /*01bc*/ 	.short	0x0100
        /*01be*/ 	.byte	0x05
	.zero		1


	//   ....[13]....
        /*01c0*/ 	.word	0x000006a0
        /*01c4*/ 	.word	0x000000ff
        /*01c8*/ 	.word	0x00000090
        /*01cc*/ 	.short	0x0100
        /*01ce*/ 	.byte	0x05
	.zero		1


	//   ....[14]....
        /*01d0*/ 	.word	0x000006b0
        /*01d4*/ 	.word	0x000000ff
        /*01d8*/ 	.word	0x00000038
        /*01dc*/ 	.short	0x0100
        /*01de*/ 	.byte	0x05
	.zero		1


	//   ....[15]....
        /*01e0*/ 	.word	0x000006c0
        /*01e4*/ 	.word	0x000000ff
        /*01e8*/ 	.word	0x00000098
        /*01ec*/ 	.short	0x0100
        /*01ee*/ 	.byte	0x05
	.zero		1


	//   ....[16]....
        /*01f0*/ 	.word	0x000006d0
        /*01f4*/ 	.word	0x000000ff
        /*01f8*/ 	.word	0x00000040
        /*01fc*/ 	.short	0x0100
        /*01fe*/ 	.byte	0x05
	.zero		1


	//   ....[17]....
        /*0200*/ 	.word	0x000006e0
        /*0204*/ 	.word	0x000000ff
        /*0208*/ 	.word	0x000000a0
        /*020c*/ 	.short	0x0100
        /*020e*/ 	.byte	0x05
	.zero		1


	//   ....[18]....
        /*0210*/ 	.word	0x000006f0
        /*0214*/ 	.word	0x000000ff
        /*0218*/ 	.word	0x00000048
        /*021c*/ 	.short	0x0100
        /*021e*/ 	.byte	0x05
	.zero		1


	//   ....[19]....
        /*0220*/ 	.word	0x00000700
        /*0224*/ 	.word	0x000000ff
        /*0228*/ 	.word	0x000000a8
        /*022c*/ 	.short	0x0100
        /*022e*/ 	.byte	0x05
	.zero		1


	//   ....[20]....
        /*0230*/ 	.word	0x00000710
        /*0234*/ 	.word	0x000000ff
        /*0238*/ 	.word	0x00000050
        /*023c*/ 	.short	0x0100
        /*023e*/ 	.byte	0x05
	.zero		1


	//   ....[21]....
        /*0240*/ 	.word	0x00000720
        /*0244*/ 	.word	0x000000ff
        /*0248*/ 	.word	0x000000b0
        /*024c*/ 	.short	0x0100
        /*024e*/ 	.byte	0x05
	.zero		1


	//   ....[22]....
        /*0250*/ 	.word	0x00000730
        /*0254*/ 	.word	0x000000ff
        /*0258*/ 	.word	0x00000058
        /*025c*/ 	.short	0x0100
        /*025e*/ 	.byte	0x05
	.zero		1


	//   ....[23]....
        /*0260*/ 	.word	0x00000740
        /*0264*/ 	.word	0x000000ff
        /*0268*/ 	.word	0x000000b8
        /*026c*/ 	.short	0x0100
        /*026e*/ 	.byte	0x05
	.zero		1


	//   ....[24]....
        /*0270*/ 	.word	0x00000880
        /*0274*/ 	.word	0x000000ff
        /*0278*/ 	.word	0x000000c0
        /*027c*/ 	.short	0x0100
        /*027e*/ 	.byte	0x07
	.zero		1


	//   ....[25]....
        /*0280*/ 	.word	0x00000890
        /*0284*/ 	.word	0x000000ff
        /*0288*/ 	.word	0x000000d0
        /*028c*/ 	.short	0x0100
        /*028e*/ 	.byte	0x07
	.zero		1


	//   ....[26]....
        /*0290*/ 	.word	0x000008a0
        /*0294*/ 	.word	0x000000ff
        /*0298*/ 	.word	0x000000c8
        /*029c*/ 	.short	0x0100
        /*029e*/ 	.byte	0x07
	.zero		1


	//   ....[27]....
        /*02a0*/ 	.word	0x000008b0
        /*02a4*/ 	.word	0x000000ff
        /*02a8*/ 	.word	0x000000d8
        /*02ac*/ 	.short	0x0100
        /*02ae*/ 	.byte	0x07
	.zero		1


	//   ....[28]....
        /*02b0*/ 	.word	0x000009a0
        /*02b4*/ 	.word	0x000000ff
        /*02b8*/ 	.word	0x000000e0
        /*02bc*/ 	.short	0x0100
        /*02be*/ 	.byte	0x05
	.zero		1


	//   ....[29]....
        /*02c0*/ 	.word	0x000009b0
        /*02c4*/ 	.word	0x000000ff
        /*02c8*/ 	.word	0x000000e8
        /*02cc*/ 	.short	0x0100
        /*02ce*/ 	.byte	0x05
	.zero		1


	//   ....[30]....
        /*02d0*/ 	.word	0x00000af0
        /*02d4*/ 	.word	0x000000ff
        /*02d8*/ 	.word	0x000000f0
        /*02dc*/ 	.short	0x0100
        /*02de*/ 	.byte	0x05
	.zero		1


	//   ....[31]....
        /*02e0*/ 	.word	0x00000b00
        /*02e4*/ 	.word	0x000000ff
        /*02e8*/ 	.word	0x00000100
        /*02ec*/ 	.short	0x0100
        /*02ee*/ 	.byte	0x05
	.zero		1


	//   ....[32]....
        /*02f0*/ 	.word	0x00000b10
        /*02f4*/ 	.word	0x000000ff
        /*02f8*/ 	.word	0x000000f8
        /*02fc*/ 	.short	0x0100
        /*02fe*/ 	.byte	0x05
	.zero		1


	//   ....[33]....
        /*0300*/ 	.word	0x00000b20
        /*0304*/ 	.word	0x000000ff
        /*0308*/ 	.word	0x00000108
        /*030c*/ 	.short	0x0100
        /*030e*/ 	.byte	0x05
	.zero		1


	//   ....[34]....
        /*0310*/ 	.word	0x00000c50
        /*0314*/ 	.word	0x000000ff
        /*0318*/ 	.word	0x00000110
        /*031c*/ 	.short	0x0100
        /*031e*/ 	.byte	0x07
	.zero		1


	//   ....[35]....
        /*0320*/ 	.word	0x00000c60
        /*0324*/ 	.word	0x000000ff
        /*0328*/ 	.word	0x00000130
        /*032c*/ 	.short	0x0100
        /*032e*/ 	.byte	0x07
	.zero		1


	//   ....[36]....
        /*0330*/ 	.word	0x00000c70
        /*0334*/ 	.word	0x000000ff
        /*0338*/ 	.word	0x00000118
        /*033c*/ 	.short	0x0100
        /*033e*/ 	.byte	0x07
	.zero		1


	//   ....[37]....
        /*0340*/ 	.word	0x00000c80
        /*0344*/ 	.word	0x000000ff
        /*0348*/ 	.word	0x00000138
        /*034c*/ 	.short	0x0100
        /*034e*/ 	.byte	0x07
	.zero		1


	//   ....[38]....
        /*0350*/ 	.word	0x00000c90
        /*0354*/ 	.word	0x000000ff
        /*0358*/ 	.word	0x00000120
        /*035c*/ 	.short	0x0100
        /*035e*/ 	.byte	0x07
	.zero		1


	//   ....[39]....
        /*0360*/ 	.word	0x00000ca0
        /*0364*/ 	.word	0x000000ff
        /*0368*/ 	.word	0x00000140
        /*036c*/ 	.short	0x0100
        /*036e*/ 	.byte	0x07
	.zero		1


	//   ....[40]....
        /*0370*/ 	.word	0x00000cb0
        /*0374*/ 	.word	0x000000ff
        /*0378*/ 	.word	0x00000128
        /*037c*/ 	.short	0x0100
        /*037e*/ 	.byte	0x07
	.zero		1


	//   ....[41]....
        /*0380*/ 	.word	0x00000cc0
        /*0384*/ 	.word	0x000000ff
        /*0388*/ 	.word	0x00000148
        /*038c*/ 	.short	0x0100
        /*038e*/ 	.byte	0x07
	.zero		1


	//   ....[42]....
        /*0390*/ 	.word	0x00000db0
        /*0394*/ 	.word	0x000000ff
        /*0398*/ 	.word	0x00000150
        /*039c*/ 	.short	0x0100
        /*039e*/ 	.byte	0x05
	.zero		1


	//   ....[43]....
        /*03a0*/ 	.word	0x00000dc0
        /*03a4*/ 	.word	0x000000ff
        /*03a8*/ 	.word	0x00000160
        /*03ac*/ 	.short	0x0100
        /*03ae*/ 	.byte	0x05
	.zero		1


	//   ....[44]....
        /*03b0*/ 	.word	0x00000dd0
        /*03b4*/ 	.word	0x000000ff
        /*03b8*/ 	.word	0x00000158
        /*03bc*/ 	.short	0x0100
        /*03be*/ 	.byte	0x05
	.zero		1


	//   ....[45]....
        /*03c0*/ 	.word	0x00000de0
        /*03c4*/ 	.word	0x000000ff
        /*03c8*/ 	.word	0x00000168
        /*03cc*/ 	.short	0x0100
        /*03ce*/ 	.byte	0x05
	.zero		1


	//   ....[46]....
        /*03d0*/ 	.word	0x000016b0
        /*03d4*/ 	.word	0x00000003
        /*03d8*/ 	.word	0x00000160
        /*03dc*/ 	.short	0x010a
        /*03de*/ 	.byte	0xff
	.zero		1


	//   ....[47]....
        /*03e0*/ 	.word	0x000016e0
        /*03e4*/ 	.word	0x00000003
        /*03e8*/ 	.word	0x00000150
        /*03ec*/ 	.short	0x0101
        /*03ee*/ 	.byte	0xff
	.zero		1


	//   ....[48]....
        /*03f0*/ 	.word	0x000017b0
        /*03f4*/ 	.word	0x000000ff
        /*03f8*/ 	.word	0x00000060
        /*03fc*/ 	.short	0x010a
        /*03fe*/ 	.byte	0x08
	.zero		1


	//   ....[49]....
        /*0400*/ 	.word	0x00001850
        /*0404*/ 	.word	0x000000ff
        /*0408*/ 	.word	0x00000060
        /*040c*/ 	.short	0x010a
        /*040e*/ 	.byte	0x21
	.zero		1


	//   ....[50]....
        /*0410*/ 	.word	0x000019b0
        /*0414*/ 	.word	0x000000ff
        /*0418*/ 	.word	0x00000060
        /*041c*/ 	.short	0x010a
        /*041e*/ 	.byte	0x08
	.zero		1


	//   ....[51]....
        /*0420*/ 	.word	0x00001aa0
        /*0424*/ 	.word	0x000000ff
        /*0428*/ 	.word	0x000000e8
        /*042c*/ 	.short	0x0101
        /*042e*/ 	.byte	0x04
	.zero		1


	//   ....[52]....
        /*0430*/ 	.word	0x00001ac0
        /*0434*/ 	.word	0x000000ff
        /*0438*/ 	.word	0x00000060
        /*043c*/ 	.short	0x010a
        /*043e*/ 	.byte	0x08
	.zero		1


	//   ....[53]....
        /*0440*/ 	.word	0x00001b40
        /*0444*/ 	.word	0x000000ff
        /*0448*/ 	.word	0x00000060
        /*044c*/ 	.short	0x010a
        /*044e*/ 	.byte	0x11
	.zero		1


	//   ....[54]....
        /*0450*/ 	.word	0x00001ca0
        /*0454*/ 	.word	0x000000ff
        /*0458*/ 	.word	0x00000060
        /*045c*/ 	.short	0x010a
        /*045e*/ 	.byte	0x08
	.zero		1


	//   ....[55]....
        /*0460*/ 	.word	0x00001dc0
        /*0464*/ 	.word	0x00000002
        /*0468*/ 	.word	0x000000f0
        /*046c*/ 	.short	0x010a
        /*046e*/ 	.byte	0xff
	.zero		1


	//   ....[56]....
        /*0470*/ 	.word	0x00001e80
        /*0474*/ 	.word	0x00000002
        /*0478*/ 	.word	0x00000000
        /*047c*/ 	.short	0x0101
        /*047e*/ 	.byte	0xff
	.zero		1


	//   ....[57]....
        /*0480*/ 	.word	0x000023e0
        /*0484*/ 	.word	0x000000ff
        /*0488*/ 	.word	0x00000000
        /*048c*/ 	.short	0x010a
        /*048e*/ 	.byte	0x05
	.zero		1


	//   ....[58]....
        /*0490*/ 	.word	0x00002470
        /*0494*/ 	.word	0x000000ff
        /*0498*/ 	.word	0x00000000
        /*049c*/ 	.short	0x010a
        /*049e*/ 	.byte	0x05
	.zero		1


	//   ....[59]....
        /*04a0*/ 	.word	0x00002500
        /*04a4*/ 	.word	0x000000ff
        /*04a8*/ 	.word	0x00000000
        /*04ac*/ 	.short	0x010a
        /*04ae*/ 	.byte	0x05
	.zero		1


	//   ....[60]....
        /*04b0*/ 	.word	0x00002590
        /*04b4*/ 	.word	0x000000ff
        /*04b8*/ 	.word	0x00000000
        /*04bc*/ 	.short	0x010a
        /*04be*/ 	.byte	0x05
	.zero		1


	//   ....[61]....
        /*04c0*/ 	.word	0x00002620
        /*04c4*/ 	.word	0x000000ff
        /*04c8*/ 	.word	0x00000000
        /*04cc*/ 	.short	0x010a
        /*04ce*/ 	.byte	0x05
	.zero		1


	//   ....[62]....
        /*04d0*/ 	.word	0x000026b0
        /*04d4*/ 	.word	0x000000ff
        /*04d8*/ 	.word	0x00000000
        /*04dc*/ 	.short	0x010a
        /*04de*/ 	.byte	0x05
	.zero		1


	//   ....[63]....
        /*04e0*/ 	.word	0x00002740
        /*04e4*/ 	.word	0x000000ff
        /*04e8*/ 	.word	0x00000000
        /*04ec*/ 	.short	0x010a
        /*04ee*/ 	.byte	0x05
	.zero		1


	//   ....[64]....
        /*04f0*/ 	.word	0x000027d0
        /*04f4*/ 	.word	0x000000ff
        /*04f8*/ 	.word	0x00000000
        /*04fc*/ 	.short	0x010a
        /*04fe*/ 	.byte	0x05
	.zero		1


	//   ....[65]....
        /*0500*/ 	.word	0x00002860
        /*0504*/ 	.word	0x000000ff
        /*0508*/ 	.word	0x00000000
        /*050c*/ 	.short	0x010a
        /*050e*/ 	.byte	0x05
	.zero		1


	//   ....[66]....
        /*0510*/ 	.word	0x000028f0
        /*0514*/ 	.word	0x000000ff
        /*0518*/ 	.word	0x00000000
        /*051c*/ 	.short	0x010a
        /*051e*/ 	.byte	0x05
	.zero		1


	//   ....[67]....
        /*0520*/ 	.word	0x00002980
        /*0524*/ 	.word	0x000000ff
        /*0528*/ 	.word	0x00000000
        /*052c*/ 	.short	0x010a
        /*052e*/ 	.byte	0x05
	.zero		1


	//   ....[68]....
        /*0530*/ 	.word	0x00002a20
        /*0534*/ 	.word	0x00000000
        /*0538*/ 	.word	0x00000000
        /*053c*/ 	.short	0x010a
        /*053e*/ 	.byte	0xff
	.zero		1


	//   ....[69]....
        /*0540*/ 	.word	0x00002b40
        /*0544*/ 	.word	0x00000000
        /*0548*/ 	.word	0x00000150
        /*054c*/ 	.short	0x010a
        /*054e*/ 	.byte	0xff
	.zero		1


	//   ....[70]....
        /*0550*/ 	.word	0x00002ba0
        /*0554*/ 	.word	0x00000004
        /*0558*/ 	.word	0x00000000
        /*055c*/ 	.short	0x0101
        /*055e*/ 	.byte	0xff
	.zero		1


	//   ....[71]....
        /*0560*/ 	.word	0x00002bc0
        /*0564*/ 	.word	0x000000ff
        /*0568*/ 	.word	0x00000100
        /*056c*/ 	.short	0x010a
        /*056e*/ 	.byte	0x05
	.zero		1


	//   ....[72]....
        /*0570*/ 	.word	0x00002ce0
        /*0574*/ 	.word	0x00000000
        /*0578*/ 	.word	0x000000f0
        /*057c*/ 	.short	0x010a
        /*057e*/ 	.byte	0xff
	.zero		1


	//   ....[73]....
        /*0580*/ 	.word	0x00002df0
        /*0584*/ 	.word	0x00000000
        /*0588*/ 	.word	0x00000000
        /*058c*/ 	.short	0x0101
        /*058e*/ 	.byte	0xff
	.zero		1


	//   ....[74]....
        /*0590*/ 	.word	0x00002e80
        /*0594*/ 	.word	0x000000ff
        /*0598*/ 	.word	0x00000100
        /*059c*/ 	.short	0x0106
        /*059e*/ 	.byte	0x05
	.zero		1


	//   ....[75]....
        /*05a0*/ 	.word	0x00002ea0
        /*05a4*/ 	.word	0x000000ff
        /*05a8*/ 	.word	0x00000100
        /*05ac*/ 	.short	0x010a
        /*05ae*/ 	.byte	0x05
	.zero		1


	//   ....[76]....
        /*05b0*/ 	.word	0x00002f30
        /*05b4*/ 	.word	0x000000ff
        /*05b8*/ 	.word	0x00000100
        /*05bc*/ 	.short	0x0106
        /*05be*/ 	.byte	0x04
	.zero		1


	//   ....[77]....
        /*05c0*/ 	.word	0x00002f70
        /*05c4*/ 	.word	0x00000000
        /*05c8*/ 	.word	0x00000100
        /*05cc*/ 	.short	0x010a
        /*05ce*/ 	.byte	0xff
	.zero		1


	//   ....[78]....
        /*05d0*/ 	.word	0x00003450
        /*05d4*/ 	.word	0x00000000
        /*05d8*/ 	.word	0x000000f0
        /*05dc*/ 	.short	0x010a
        /*05de*/ 	.byte	0xff
	.zero		1


	//   ....[79]....
        /*05e0*/ 	.word	0x00003560
        /*05e4*/ 	.word	0x00000003
        /*05e8*/ 	.word	0x00000000
        /*05ec*/ 	.short	0x0101
        /*05ee*/ 	.byte	0xff
	.zero		1


	//   ....[80]....
        /*05f0*/ 	.word	0x00003570
        /*05f4*/ 	.word	0x000000ff
        /*05f8*/ 	.word	0x00000000
        /*05fc*/ 	.short	0x010a
        /*05fe*/ 	.byte	0x04
	.zero		1


	//   ....[81]....
        /*0600*/ 	.word	0x00003590
        /*0604*/ 	.word	0x000000ff
        /*0608*/ 	.word	0x00000130
        /*060c*/ 	.short	0x010a
        /*060e*/ 	.byte	0x08
	.zero		1


	//   ....[82]....
        /*0610*/ 	.word	0x00003660
        /*0614*/ 	.word	0x000000ff
        /*0618*/ 	.word	0x00000000
        /*061c*/ 	.short	0x010a
        /*061e*/ 	.byte	0x07
	.zero		1


	//   ....[83]....
        /*0620*/ 	.word	0x000037a0
        /*0624*/ 	.word	0x000000ff
        /*0628*/ 	.word	0x00000000
        /*062c*/ 	.short	0x010a
        /*062e*/ 	.byte	0x04
	.zero		1


	//   ....[84]....
        /*0630*/ 	.word	0x00003990
        /*0634*/ 	.word	0x000000ff
        /*0638*/ 	.word	0x00000000
        /*063c*/ 	.short	0x010a
        /*063e*/ 	.byte	0x05
	.zero		1


	//   ....[85]....
        /*0640*/ 	.word	0x00003a20
        /*0644*/ 	.word	0x000000ff
        /*0648*/ 	.word	0x00000000
        /*064c*/ 	.short	0x010a
        /*064e*/ 	.byte	0x05
	.zero		1


	//   ....[86]....
        /*0650*/ 	.word	0x00003ab0
        /*0654*/ 	.word	0x000000ff
        /*0658*/ 	.word	0x00000000
        /*065c*/ 	.short	0x010a
        /*065e*/ 	.byte	0x05
	.zero		1


	//   ....[87]....
        /*0660*/ 	.word	0x00003b40
        /*0664*/ 	.word	0x000000ff
        /*0668*/ 	.word	0x00000000
        /*066c*/ 	.short	0x010a
        /*066e*/ 	.byte	0x07
	.zero		1


	//   ....[88]....
        /*0670*/ 	.word	0x00003fa0
        /*0674*/ 	.word	0x00000000
        /*0678*/ 	.word	0x000000f0
        /*067c*/ 	.short	0x010a
        /*067e*/ 	.byte	0xff
	.zero		1


	//   ....[89]....
        /*0680*/ 	.word	0x00004060
        /*0684*/ 	.word	0x00000000
        /*0688*/ 	.word	0x00000000
        /*068c*/ 	.short	0x0101
        /*068e*/ 	.byte	0xff
	.zero		1


	//   ....[90]....
        /*0690*/ 	.word	0x00004380
        /*0694*/ 	.word	0x000000ff
        /*0698*/ 	.word	0x000000e8
        /*069c*/ 	.short	0x010a
        /*069e*/ 	.byte	0x07
	.zero		1


	//   ....[91]....
        /*06a0*/ 	.word	0x00004570
        /*06a4*/ 	.word	0x000000ff
        /*06a8*/ 	.word	0x000000d0
        /*06ac*/ 	.short	0x010a
        /*06ae*/ 	.byte	0x07
	.zero		1


	//   ....[92]....
        /*06b0*/ 	.word	0x00004740
        /*06b4*/ 	.word	0x000000ff
        /*06b8*/ 	.word	0x000000c0
        /*06bc*/ 	.short	0x010b
        /*06be*/ 	.byte	0x07
	.zero		1


	//   ....[93]....
        /*06c0*/ 	.word	0x000047b0
        /*06c4*/ 	.word	0x000000ff
        /*06c8*/ 	.word	0x00000000
        /*06cc*/ 	.short	0x0101
        /*06ce*/ 	.byte	0x08
	.zero		1


	//   ....[94]....
        /*06d0*/ 	.word	0x000047e0
        /*06d4*/ 	.word	0x000000ff
        /*06d8*/ 	.word	0x000000d8
        /*06dc*/ 	.short	0x010a
        /*06de*/ 	.byte	0x07
	.zero		1


	//   ....[95]....
        /*06e0*/ 	.word	0x000049f0
        /*06e4*/ 	.word	0x000000ff
        /*06e8*/ 	.word	0x000000c8
        /*06ec*/ 	.short	0x010b
        /*06ee*/ 	.byte	0x07
	.zero		1


	//   ....[96]....
        /*06f0*/ 	.word	0x00004a10
        /*06f4*/ 	.word	0x000000ff
        /*06f8*/ 	.word	0x00000000
        /*06fc*/ 	.short	0x0101
        /*06fe*/ 	.byte	0x0d
	.zero		1


	//   ....[97]....
        /*0700*/ 	.word	0x00004a40
        /*0704*/ 	.word	0x000000ff
        /*0708*/ 	.word	0x000000d0
        /*070c*/ 	.short	0x010a
        /*070e*/ 	.byte	0x07
	.zero		1


	//   ....[98]....
        /*0710*/ 	.word	0x00004a80
        /*0714*/ 	.word	0x00000000
        /*0718*/ 	.word	0x000000d8
        /*071c*/ 	.short	0x010a
        /*071e*/ 	.byte	0xff
	.zero		1


	//   ....[99]....
        /*0720*/ 	.word	0x00004db0
        /*0724*/ 	.word	0x00000000
        /*0728*/ 	.word	0x000000f0
        /*072c*/ 	.short	0x010a
        /*072e*/ 	.byte	0xff
	.zero		1


	//   ....[100]....
        /*0730*/ 	.word	0x00004ec0
        /*0734*/ 	.word	0x00000000
        /*0738*/ 	.word	0x00000000
        /*073c*/ 	.short	0x0101
        /*073e*/ 	.byte	0xff
	.zero		1


	//   ....[101]....
        /*0740*/ 	.word	0x00005920
        /*0744*/ 	.word	0x00000003
        /*0748*/ 	.word	0x000000c0
        /*074c*/ 	.short	0x010a
        /*074e*/ 	.byte	0xff
	.zero		1


	//   ....[102]....
        /*0750*/ 	.word	0x00005960
        /*0754*/ 	.word	0x000000cf
        /*0758*/ 	.word	0x00000110
        /*075c*/ 	.short	0x010a
        /*075e*/ 	.byte	0xff
	.zero		1


	//   ....[103]....
        /*0760*/ 	.word	0x00005a90
        /*0764*/ 	.word	0x00000003
        /*0768*/ 	.word	0x000000c0
        /*076c*/ 	.short	0x010a
        /*076e*/ 	.byte	0xff
	.zero		1


	//   ....[104]....
        /*0770*/ 	.word	0x00005bf0
        /*0774*/ 	.word	0x00000000
        /*0778*/ 	.word	0x00000000
        /*077c*/ 	.short	0x0101
        /*077e*/ 	.byte	0xff
	.zero		1


	//   ....[105]....
        /*0780*/ 	.word	0x00005c50
        /*0784*/ 	.word	0x000000cf
        /*0788*/ 	.word	0x00000110
        /*078c*/ 	.short	0x010a
        /*078e*/ 	.byte	0xff
	.zero		1


	//   ....[106]....
        /*0790*/ 	.word	0x00007000
        /*0794*/ 	.word	0x000000d2
        /*0798*/ 	.word	0x000000c0
        /*079c*/ 	.short	0x010a
        /*079e*/ 	.byte	0xff
	.zero		1


	//   ....[107]....
        /*07a0*/ 	.word	0x000070d0
        /*07a4*/ 	.word	0x000000d2
        /*07a8*/ 	.word	0x000000c0
        /*07ac*/ 	.short	0x010a
        /*07ae*/ 	.byte	0xff
	.zero		1


	//   ....[108]....
        /*07b0*/ 	.word	0x00007210
        /*07b4*/ 	.word	0x00000003
        /*07b8*/ 	.word	0x00000000
        /*07bc*/ 	.short	0x0101
        /*07be*/ 	.byte	0xff
	.zero		1


	//   ....[109]....
        /*07c0*/ 	.word	0x00007720
        /*07c4*/ 	.word	0x000000ff
        /*07c8*/ 	.word	0x00000000
        /*07cc*/ 	.short	0x0101
        /*07ce*/ 	.byte	0x05
	.zero		1


	//   ....[110]....
        /*07d0*/ 	.word	0x000086a0
        /*07d4*/ 	.word	0x00000003
        /*07d8*/ 	.word	0x00000160
        /*07dc*/ 	.short	0x010a
        /*07de*/ 	.byte	0xff
	.zero		1


	//   ....[111]....
        /*07e0*/ 	.word	0x00008700
        /*07e4*/ 	.word	0x00000002
        /*07e8*/ 	.word	0x00000060
        /*07ec*/ 	.short	0x010a
        /*07ee*/ 	.byte	0xff
	.zero		1


	//   ....[112]....
        /*07f0*/ 	.word	0x00008760
        /*07f4*/ 	.word	0x00000002
        /*07f8*/ 	.word	0x00000060
        /*07fc*/ 	.short	0x010a
        /*07fe*/ 	.byte	0xff
	.zero		1


	//   ....[113]....
        /*0800*/ 	.word	0x000087b0
        /*0804*/ 	.word	0x00000002
        /*0808*/ 	.word	0x000000f0
        /*080c*/ 	.short	0x010a
        /*080e*/ 	.byte	0xff
	.zero		1


	//   ....[114]....
        /*0810*/ 	.word	0x00008810
        /*0814*/ 	.word	0x00000000
        /*0818*/ 	.word	0x00000000
        /*081c*/ 	.short	0x010a
        /*081e*/ 	.byte	0xff
	.zero		1


	//   ....[115]....
        /*0820*/ 	.word	0x00008870
        /*0824*/ 	.word	0x00000000
        /*0828*/ 	.word	0x00000000
        /*082c*/ 	.short	0x010a
        /*082e*/ 	.byte	0xff
	.zero		1


	//   ....[116]....
        /*0830*/ 	.word	0x000088d0
        /*0834*/ 	.word	0x00000000
        /*0838*/ 	.word	0x00000000
        /*083c*/ 	.short	0x010a
        /*083e*/ 	.byte	0xff
	.zero		1


	//   ....[117]....
        /*0840*/ 	.word	0x00008930
        /*0844*/ 	.word	0x00000000
        /*0848*/ 	.word	0x00000000
        /*084c*/ 	.short	0x010a
        /*084e*/ 	.byte	0xff
	.zero		1


	//   ....[118]....
        /*0850*/ 	.word	0x00008990
        /*0854*/ 	.word	0x00000000
        /*0858*/ 	.word	0x00000000
        /*085c*/ 	.short	0x010a
        /*085e*/ 	.byte	0xff
	.zero		1


	//   ....[119]....
        /*0860*/ 	.word	0x000089f0
        /*0864*/ 	.word	0x00000000
        /*0868*/ 	.word	0x00000000
        /*086c*/ 	.short	0x010a
        /*086e*/ 	.byte	0xff
	.zero		1


	//   ....[120]....
        /*0870*/ 	.word	0x00008a50
        /*0874*/ 	.word	0x00000000
        /*0878*/ 	.word	0x00000000
        /*087c*/ 	.short	0x010a
        /*087e*/ 	.byte	0xff
	.zero		1


	//   ....[121]....
        /*0880*/ 	.word	0x00008ab0
        /*0884*/ 	.word	0x00000000
        /*0888*/ 	.word	0x00000000
        /*088c*/ 	.short	0x010a
        /*088e*/ 	.byte	0xff
	.zero		1


	//   ....[122]....
        /*0890*/ 	.word	0x00008b10
        /*0894*/ 	.word	0x00000000
        /*0898*/ 	.word	0x00000000
        /*089c*/ 	.short	0x010a
        /*089e*/ 	.byte	0xff
	.zero		1


	//   ....[123]....
        /*08a0*/ 	.word	0x00008b70
        /*08a4*/ 	.word	0x00000000
        /*08a8*/ 	.word	0x00000000
        /*08ac*/ 	.short	0x010a
        /*08ae*/ 	.byte	0xff
	.zero		1


	//   ....[124]....
        /*08b0*/ 	.word	0x00008bd0
        /*08b4*/ 	.word	0x00000000
        /*08b8*/ 	.word	0x00000000
        /*08bc*/ 	.short	0x010a
        /*08be*/ 	.byte	0xff
	.zero		1


	//   ....[125]....
        /*08c0*/ 	.word	0x00008c20
        /*08c4*/ 	.word	0x00000000
        /*08c8*/ 	.word	0x00000150
        /*08cc*/ 	.short	0x010a
        /*08ce*/ 	.byte	0xff
	.zero		1


	//   ....[126]....
        /*08d0*/ 	.word	0x00008c80
        /*08d4*/ 	.word	0x00000000
        /*08d8*/ 	.word	0x00000100
        /*08dc*/ 	.short	0x010a
        /*08de*/ 	.byte	0xff
	.zero		1


	//   ....[127]....
        /*08e0*/ 	.word	0x00008cd0
        /*08e4*/ 	.word	0x00000000
        /*08e8*/ 	.word	0x000000f0
        /*08ec*/ 	.short	0x010a
        /*08ee*/ 	.byte	0xff
	.zero		1


	//   ....[128]....
        /*08f0*/ 	.word	0x00008d30
        /*08f4*/ 	.word	0x00000000
        /*08f8*/ 	.word	0x00000100
        /*08fc*/ 	.short	0x010a
        /*08fe*/ 	.byte	0xff
	.zero		1


	//   ....[129]....
        /*0900*/ 	.word	0x00008d80
        /*0904*/ 	.word	0x00000000
        /*0908*/ 	.word	0x000000f0
        /*090c*/ 	.short	0x010a
        /*090e*/ 	.byte	0xff
	.zero		1


	//   ....[130]....
        /*0910*/ 	.word	0x00008de0
        /*0914*/ 	.word	0x00000003
        /*0918*/ 	.word	0x00000130
        /*091c*/ 	.short	0x010a
        /*091e*/ 	.byte	0xff
	.zero		1


	//   ....[131]....
        /*0920*/ 	.word	0x00008e40
        /*0924*/ 	.word	0x00000000
        /*0928*/ 	.word	0x00000000
        /*092c*/ 	.short	0x010a
        /*092e*/ 	.byte	0xff
	.zero		1


	//   ....[132]....
        /*0930*/ 	.word	0x00008ea0
        /*0934*/ 	.word	0x00000000
        /*0938*/ 	.word	0x00000000
        /*093c*/ 	.short	0x010a
        /*093e*/ 	.byte	0xff
	.zero		1


	//   ....[133]....
        /*0940*/ 	.word	0x00008f00
        /*0944*/ 	.word	0x00000000
        /*0948*/ 	.word	0x00000000
        /*094c*/ 	.short	0x010a
        /*094e*/ 	.byte	0xff
	.zero		1


	//   ....[134]....
        /*0950*/ 	.word	0x00008f60
        /*0954*/ 	.word	0x00000000
        /*0958*/ 	.word	0x00000000
        /*095c*/ 	.short	0x010a
        /*095e*/ 	.byte	0xff
	.zero		1


	//   ....[135]....
        /*0960*/ 	.word	0x00008fc0
        /*0964*/ 	.word	0x00000000
        /*0968*/ 	.word	0x00000000
        /*096c*/ 	.short	0x010a
        /*096e*/ 	.byte	0xff
	.zero		1


	//   ....[136]....
        /*0970*/ 	.word	0x00009010
        /*0974*/ 	.word	0x00000000
        /*0978*/ 	.word	0x000000f0
        /*097c*/ 	.short	0x010a
        /*097e*/ 	.byte	0xff
	.zero		1


	//   ....[137]....
        /*0980*/ 	.word	0x00009070
        /*0984*/ 	.word	0x00000000
        /*0988*/ 	.word	0x000000e8
        /*098c*/ 	.short	0x010a
        /*098e*/ 	.byte	0xff
	.zero		1


	//   ....[138]....
        /*0990*/ 	.word	0x000090d0
        /*0994*/ 	.word	0x00000003
        /*0998*/ 	.word	0x000000d0
        /*099c*/ 	.short	0x010a
        /*099e*/ 	.byte	0xff
	.zero		1


	//   ....[139]....
        /*09a0*/ 	.word	0x00009130
        /*09a4*/ 	.word	0x00000003
        /*09a8*/ 	.word	0x000000d8
        /*09ac*/ 	.short	0x010a
        /*09ae*/ 	.byte	0xff
	.zero		1


	//   ....[140]....
        /*09b0*/ 	.word	0x00009190
        /*09b4*/ 	.word	0x00000000
        /*09b8*/ 	.word	0x000000d0
        /*09bc*/ 	.short	0x010a
        /*09be*/ 	.byte	0xff
	.zero		1


	//   ....[141]....
        /*09c0*/ 	.word	0x000091e0
        /*09c4*/ 	.word	0x00000000
        /*09c8*/ 	.word	0x000000f0
        /*09cc*/ 	.short	0x010a
        /*09ce*/ 	.byte	0xff
	.zero		1


	//   ....[142]....
        /*09d0*/ 	.word	0x00009230
        /*09d4*/ 	.word	0x00000003
        /*09d8*/ 	.word	0x000000c0
        /*09dc*/ 	.short	0x010a
        /*09de*/ 	.byte	0xff
	.zero		1


	//   ....[143]....
        /*09e0*/ 	.word	0x00009280
        /*09e4*/ 	.word	0x000000cf
        /*09e8*/ 	.word	0x00000110
        /*09ec*/ 	.short	0x010a
        /*09ee*/ 	.byte	0xff
	.zero		1


	//   ....[144]....
        /*09f0*/ 	.word	0x000092d0
        /*09f4*/ 	.word	0x000000d2
        /*09f8*/ 	.word	0x000000c0
        /*09fc*/ 	.short	0x010a
        /*09fe*/ 	.byte	0xff
	.zero		1


	//----- nvinfo : EIATTR_NUM_MBARRIERS
	.align		4
.L_47:
        /*0a00*/ 	.byte	0x03, 0x38
        /*0a02*/ 	.short	0x002e


	//----- nvinfo : EIATTR_EXIT_INSTR_OFFSETS
	.align		4
        /*0a04*/ 	.byte	0x04, 0x1c
        /*0a06*/ 	.short	(.L_49 - .L_48)


	//   ....[0]....
.L_48:
        /*0a08*/ 	.word	0x00002a50


	//   ....[1]....
        /*0a0c*/ 	.word	0x00002f40


	//   ....[2]....
        /*0a10*/ 	.word	0x00002fa0


	//   ....[3]....
        /*0a14*/ 	.word	0x00003da0


	//   ....[4]....
        /*0a18*/ 	.word	0x00004ab0


	//   ....[5]....
        /*0a1c*/ 	.word	0x00004af0


	//   ....[6]....
        /*0a20*/ 	.word	0x00008690


	//----- nvinfo : EIATTR_MAX_THREADS
	.align		4
.L_49:
        /*0a24*/ 	.byte	0x04, 0x05
        /*0a26*/ 	.short	(.L_51 - .L_50)
.L_50:
        /*0a28*/ 	.word	0x00000100
        /*0a2c*/ 	.word	0x00000001
        /*0a30*/ 	.word	0x00000001


	//----- nvinfo : EIATTR_CRS_STACK_SIZE
	.align		4
.L_51:
        /*0a34*/ 	.byte	0x04, 0x1e
        /*0a36*/ 	.short	(.L_53 - .L_52)
.L_52:
        /*0a38*/ 	.word	0x00000000


	//----- nvinfo : EIATTR_CBANK_PARAM_SIZE
	.align		4
.L_53:
        /*0a3c*/ 	.byte	0x03, 0x19
        /*0a3e*/ 	.short	0x0800


	//----- nvinfo : EIATTR_PARAM_CBANK
	.align		4
        /*0a40*/ 	.byte	0x04, 0x0a
        /*0a42*/ 	.short	(.L_55 - .L_54)
	.align		4
.L_54:
        /*0a44*/ 	.word	index@(.nv.constant0._ZN7cutlass13device_kernelINS_4gemm6kernel13GemmUniversalIN4cute5tupleIJiiiiEEENS1_10collective13CollectiveMmaINS1_35MainloopSm100TmaUmmaWarpSpecializedILi12ELi2ELi4ENS5_IJNS4_1CILi1EEESB_SB_EEEEENS5_IJNSA_ILi128EEESE_NSA_ILi64EEEEEENS_12float_e5m2_tENS5_IJSB_llEEENS_12float_e4m3_tESI_NS4_8TiledMMAINS4_8MMA_AtomIJNS4_10MMA_TraitsINS4_19SM100_MMA_F8F6F4_SSEJSH_SJ_fSE_SE_NS4_17integral_constantINS4_4UMMA5MajorELSQ_1EEESR_NSO_INSP_7ScaleInELSS_0EEEST_EEEEEENS4_6LayoutISC_NS5_IJNSA_ILi0EEESX_SX_EEEEENS5_IJNS4_10UnderscoreES10_S10_EEEEENS4_13SM90_TMA_LOADENS4_14ComposedLayoutINS4_7SwizzleILi3ELi4ELi3EEENS4_18smem_ptr_flag_bitsILi8EEENSW_INS5_IJSE_NSA_ILi8EEEEEENS5_IJSB_SE_EEEEEEEvNS4_8identityES13_S1D_vS1E_EENS_8epilogue10collective18CollectiveEpilogueINS1G_23Sm100TmaWarpSpecializedILi2ELi2ELi64ELb0ELb0EEEJSG_NS5_IJNSW_ISE_SB_EENSW_ISF_SB_EEEEESH_NS5_IJlSB_lEEESH_S1O_NS1G_6fusion15FusionCallbacksIS1K_NS1P_17LinearCombinationISH_fSH_fLNS_15FloatRoundStyleE2EEESG_S1N_JEEENS4_5SM1004TMEM4LOAD26SM100_TMEM_LOAD_32dp32b64xES13_NS14_INS15_ILi2ELi4ELi3EEES18_NSW_INS5_IJS19_SF_EEENS5_IJSF_SB_EEEEEEENS4_39AutoVectorizingCopyWithAssumedAlignmentILi128EEENS4_14SM90_TMA_STOREES23_S25_S25_EEEvvEEEEvNT_6ParamsE)
        /*0a48*/ 	.short	0x0380
        /*0a4a*/ 	.short	0x0800


	//----- nvinfo : EIATTR_SW_WAR
	.align		4
.L_55:
        /*0a4c*/ 	.byte	0x04, 0x36
        /*0a4e*/ 	.short	(.L_57 - .L_56)
.L_56:
        /*0a50*/ 	.word	0x00000008
.L_57:


//--------------------- .nv.callgraph             --------------------------
	.section	.nv.callgraph,"",@"SHT_CUDA_CALLGRAPH"
	.align	4
	.sectionentsize	8
	.align		4
        /*0000*/ 	.word	0x00000000
	.align		4
        /*0004*/ 	.word	0xffffffff
	.align		4
        /*0008*/ 	.word	index@(_ZN7cutlass13device_kernelINS_4gemm6kernel13GemmUniversalIN4cute5tupleIJiiiiEEENS1_10collective13CollectiveMmaINS1_35MainloopSm100TmaUmmaWarpSpecializedILi12ELi2ELi4ENS5_IJNS4_1CILi1EEESB_SB_EEEEENS5_IJNSA_ILi128EEESE_NSA_ILi64EEEEEENS_12float_e5m2_tENS5_IJSB_llEEENS_12float_e4m3_tESI_NS4_8TiledMMAINS4_8MMA_AtomIJNS4_10MMA_TraitsINS4_19SM100_MMA_F8F6F4_SSEJSH_SJ_fSE_SE_NS4_17integral_constantINS4_4UMMA5MajorELSQ_1EEESR_NSO_INSP_7ScaleInELSS_0EEEST_EEEEEENS4_6LayoutISC_NS5_IJNSA_ILi0EEESX_SX_EEEEENS5_IJNS4_10UnderscoreES10_S10_EEEEENS4_13SM90_TMA_LOADENS4_14ComposedLayoutINS4_7SwizzleILi3ELi4ELi3EEENS4_18smem_ptr_flag_bitsILi8EEENSW_INS5_IJSE_NSA_ILi8EEEEEENS5_IJSB_SE_EEEEEEEvNS4_8identityES13_S1D_vS1E_EENS_8epilogue10collective18CollectiveEpilogueINS1G_23Sm100TmaWarpSpecializedILi2ELi2ELi64ELb0ELb0EEEJSG_NS5_IJNSW_ISE_SB_EENSW_ISF_SB_EEEEESH_NS5_IJlSB_lEEESH_S1O_NS1G_6fusion15FusionCallbacksIS1K_NS1P_17LinearCombinationISH_fSH_fLNS_15FloatRoundStyleE2EEESG_S1N_JEEENS4_5SM1004TMEM4LOAD26SM100_TMEM_LOAD_32dp32b64xES13_NS14_INS15_ILi2ELi4ELi3EEES18_NSW_INS5_IJS19_SF_EEENS5_IJSF_SB_EEEEEEENS4_39AutoVectorizingCopyWithAssumedAlignmentILi128EEENS4_14SM90_TMA_STOREES23_S25_S25_EEEvvEEEEvNT_6ParamsE)
	.align		4
        /*000c*/ 	.word	index@(__assertfail)
	.align		4
        /*0010*/ 	.word	0x00000000
	.align		4
        /*0014*/ 	.word	0xfffffffe
	.align		4
        /*0018*/ 	.word	0x00000000
	.align		4
        /*001c*/ 	.word	0xfffffffd
	.align		4
        /*0020*/ 	.word	0x00000000
	.align		4
        /*0024*/ 	.word	0xfffffffc


//--------------------- .nv.constant4             --------------------------
	.section	.nv.constant4,"a",@progbits
	.align	8
	.align		8
.nv.constant4:
        /*0000*/ 	.dword	__assertfail
	.align		8
        /*0008*/ 	.dword	__unnamed_1
	.align		8
        /*0010*/ 	.dword	__unnamed_2
	.align		8
        /*0018*/ 	.dword	_ZN40_INTERNAL_89c6b2e6_4_k_cu_12d3d611_199164cuda3std3__45__cpo5beginE
	.align		8
        /*0020*/ 	.dword	_ZN40_INTERNAL_89c6b2e6_4_k_cu_12d3d611_199164cuda3std3__45__cpo3endE
	.align		8
        /*0028*/ 	.dword	_ZN40_INTERNAL_89c6b2e6_4_k_cu_12d3d611_199164cuda3std3__45__cpo6cbeginE
	.align		8
        /*0030*/ 	.dword	_ZN40_INTERNAL_89c6b2e6_4_k_cu_12d3d611_199164cuda3std3__45__cpo4cendE
	.align		8
        /*0038*/ 	.dword	_ZN40_INTERNAL_89c6b2e6_4_k_cu_12d3d611_199164cuda3std3__442_GLOBAL__N__89c6b2e6_4_k_cu_12d3d611_199166ignoreE
	.align		8
        /*0040*/ 	.dword	_ZN40_INTERNAL_89c6b2e6_4_k_cu_12d3d611_199164cuda3std3__419piecewise_constructE
	.align		8
        /*0048*/ 	.dword	_ZN40_INTERNAL_89c6b2e6_4_k_cu_12d3d611_199164cuda3std3__48in_placeE
	.align		8
        /*0050*/ 	.dword	_ZN40_INTERNAL_89c6b2e6_4_k_cu_12d3d611_199164cuda3std6ranges3__45__cpo4swapE
	.align		8
        /*0058*/ 	.dword	_ZN40_INTERNAL_89c6b2e6_4_k_cu_12d3d611_199164cuda3std6ranges3__45__cpo9iter_moveE
	.align		8
        /*0060*/ 	.dword	_ZN40_INTERNAL_89c6b2e6_4_k_cu_12d3d611_199164cute7productE
	.align		8
        /*0068*/ 	.dword	_ZN40_INTERNAL_89c6b2e6_4_k_cu_12d3d611_199164cute1_E
	.align		8
        /*0070*/ 	.dword	$str$25
	.align		8
        /*0078*/ 	.dword	$str$26
	.align		8
        /*0080*/ 	.dword	$str$27
	.align		8
        /*0088*/ 	.dword	$str$28


//--------------------- .text._ZN7cutlass13device_kernelINS_4gemm6kernel13GemmUniversalIN4cute5tupleIJiiiiEEENS1_10collective13CollectiveMmaINS1_35MainloopSm100TmaUmmaWarpSpecializedILi12ELi2ELi4ENS5_IJNS4_1CILi1EEESB_SB_EEEEENS5_IJNSA_ILi128EEESE_NSA_ILi64EEEEEENS_12float_e5m2_tENS5_IJSB_llEEENS_12float_e4m3_tESI_NS4_8TiledMMAINS4_8MMA_AtomIJNS4_10MMA_TraitsINS4_19SM100_MMA_F8F6F4_SSEJSH_SJ_fSE_SE_NS4_17integral_constantINS4_4UMMA5MajorELSQ_1EEESR_NSO_INSP_7ScaleInELSS_0EEEST_EEEEEENS4_6LayoutISC_NS5_IJNSA_ILi0EEESX_SX_EEEEENS5_IJNS4_10UnderscoreES10_S10_EEEEENS4_13SM90_TMA_LOADENS4_14ComposedLayoutINS4_7SwizzleILi3ELi4ELi3EEENS4_18smem_ptr_flag_bitsILi8EEENSW_INS5_IJSE_NSA_ILi8EEEEEENS5_IJSB_SE_EEEEEEEvNS4_8identityES13_S1D_vS1E_EENS_8epilogue10collective18CollectiveEpilogueINS1G_23Sm100TmaWarpSpecializedILi2ELi2ELi64ELb0ELb0EEEJSG_NS5_IJNSW_ISE_SB_EENSW_ISF_SB_EEEEESH_NS5_IJlSB_lEEESH_S1O_NS1G_6fusion15FusionCallbacksIS1K_NS1P_17LinearCombinationISH_fSH_fLNS_15FloatRoundStyleE2EEESG_S1N_JEEENS4_5SM1004TMEM4LOAD26SM100_TMEM_LOAD_32dp32b64xES13_NS14_INS15_ILi2ELi4ELi3EEES18_NSW_INS5_IJS19_SF_EEENS5_IJSF_SB_EEEEEEENS4_39AutoVectorizingCopyWithAssumedAlignmentILi128EEENS4_14SM90_TMA_STOREES23_S25_S25_EEEvvEEEEvNT_6ParamsE --------------------------
	.section	.text._ZN7cutlass13device_kernelINS_4gemm6kernel13GemmUniversalIN4cute5tupleIJiiiiEEENS1_10collective13CollectiveMmaINS1_35MainloopSm100TmaUmmaWarpSpecializedILi12ELi2ELi4ENS5_IJNS4_1CILi1EEESB_SB_EEEEENS5_IJNSA_ILi128EEESE_NSA_ILi64EEEEEENS_12float_e5m2_tENS5_IJSB_llEEENS_12float_e4m3_tESI_NS4_8TiledMMAINS4_8MMA_AtomIJNS4_10MMA_TraitsINS4_19SM100_MMA_F8F6F4_SSEJSH_SJ_fSE_SE_NS4_17integral_constantINS4_4UMMA5MajorELSQ_1EEESR_NSO_INSP_7ScaleInELSS_0EEEST_EEEEEENS4_6LayoutISC_NS5_IJNSA_ILi0EEESX_SX_EEEEENS5_IJNS4_10UnderscoreES10_S10_EEEEENS4_13SM90_TMA_LOADENS4_14ComposedLayoutINS4_7SwizzleILi3ELi4ELi3EEENS4_18smem_ptr_flag_bitsILi8EEENSW_INS5_IJSE_NSA_ILi8EEEEEENS5_IJSB_SE_EEEEEEEvNS4_8identityES13_S1D_vS1E_EENS_8epilogue10collective18CollectiveEpilogueINS1G_23Sm100TmaWarpSpecializedILi2ELi2ELi64ELb0ELb0EEEJSG_NS5_IJNSW_ISE_SB_EENSW_ISF_SB_EEEEESH_NS5_IJlSB_lEEESH_S1O_NS1G_6fusion15FusionCallbacksIS1K_NS1P_17LinearCombinationISH_fSH_fLNS_15FloatRoundStyleE2EEESG_S1N_JEEENS4_5SM1004TMEM4LOAD26SM100_TMEM_LOAD_32dp32b64xES13_NS14_INS15_ILi2ELi4ELi3EEES18_NSW_INS5_IJS19_SF_EEENS5_IJSF_SB_EEEEEEENS4_39AutoVectorizingCopyWithAssumedAlignmentILi128EEENS4_14SM90_TMA_STOREES23_S25_S25_EEEvvEEEEvNT_6ParamsE,"ax",@progbits
	.align	128
.text._ZN7cutlass13device_kernelINS_4gemm6kernel13GemmUniversalIN4cute5tupleIJiiiiEEENS1_10collective13CollectiveMmaINS1_35MainloopSm100TmaUmmaWarpSpecializedILi12ELi2ELi4ENS5_IJNS4_1CILi1EEESB_SB_EEEEENS5_IJNSA_ILi128EEESE_NSA_ILi64EEEEEENS_12float_e5m2_tENS5_IJSB_llEEENS_12float_e4m3_tESI_NS4_8TiledMMAINS4_8MMA_AtomIJNS4_10MMA_TraitsINS4_19SM100_MMA_F8F6F4_SSEJSH_SJ_fSE_SE_NS4_17integral_constantINS4_4UMMA5MajorELSQ_1EEESR_NSO_INSP_7ScaleInELSS_0EEEST_EEEEEENS4_6LayoutISC_NS5_IJNSA_ILi0EEESX_SX_EEEEENS5_IJNS4_10UnderscoreES10_S10_EEEEENS4_13SM90_TMA_LOADENS4_14ComposedLayoutINS4_7SwizzleILi3ELi4ELi3EEENS4_18smem_ptr_flag_bitsILi8EEENSW_INS5_IJSE_NSA_ILi8EEEEEENS5_IJSB_SE_EEEEEEEvNS4_8identityES13_S1D_vS1E_EENS_8epilogue10collective18CollectiveEpilogueINS1G_23Sm100TmaWarpSpecializedILi2ELi2ELi64ELb0ELb0EEEJSG_NS5_IJNSW_ISE_SB_EENSW_ISF_SB_EEEEESH_NS5_IJlSB_lEEESH_S1O_NS1G_6fusion15FusionCallbacksIS1K_NS1P_17LinearCombinationISH_fSH_fLNS_15FloatRoundStyleE2EEESG_S1N_JEEENS4_5SM1004TMEM4LOAD26SM100_TMEM_LOAD_32dp32b64xES13_NS14_INS15_ILi2ELi4ELi3EEES18_NSW_INS5_IJS19_SF_EEENS5_IJSF_SB_EEEEEEENS4_39AutoVectorizingCopyWithAssumedAlignmentILi128EEENS4_14SM90_TMA_STOREES23_S25_S25_EEEvvEEEEvNT_6ParamsE:
        .type           _ZN7cutlass13device_kernelINS_4gemm6kernel13GemmUniversalIN4cute5tupleIJiiiiEEENS1_10collective13CollectiveMmaINS1_35MainloopSm100TmaUmmaWarpSpecializedILi12ELi2ELi4ENS5_IJNS4_1CILi1EEESB_SB_EEEEENS5_IJNSA_ILi128EEESE_NSA_ILi64EEEEEENS_12float_e5m2_tENS5_IJSB_llEEENS_12float_e4m3_tESI_NS4_8TiledMMAINS4_8MMA_AtomIJNS4_10MMA_TraitsINS4_19SM100_MMA_F8F6F4_SSEJSH_SJ_fSE_SE_NS4_17integral_constantINS4_4UMMA5MajorELSQ_1EEESR_NSO_INSP_7ScaleInELSS_0EEEST_EEEEEENS4_6LayoutISC_NS5_IJNSA_ILi0EEESX_SX_EEEEENS5_IJNS4_10UnderscoreES10_S10_EEEEENS4_13SM90_TMA_LOADENS4_14ComposedLayoutINS4_7SwizzleILi3ELi4ELi3EEENS4_18smem_ptr_flag_bitsILi8EEENSW_INS5_IJSE_NSA_ILi8EEEEEENS5_IJSB_SE_EEEEEEEvNS4_8identityES13_S1D_vS1E_EENS_8epilogue10collective18CollectiveEpilogueINS1G_23Sm100TmaWarpSpecializedILi2ELi2ELi64ELb0ELb0EEEJSG_NS5_IJNSW_ISE_SB_EENSW_ISF_SB_EEEEESH_NS5_IJlSB_lEEESH_S1O_NS1G_6fusion15FusionCallbacksIS1K_NS1P_17LinearCombinationISH_fSH_fLNS_15FloatRoundStyleE2EEESG_S1N_JEEENS4_5SM1004TMEM4LOAD26SM100_TMEM_LOAD_32dp32b64xES13_NS14_INS15_ILi2ELi4ELi3EEES18_NSW_INS5_IJS19_SF_EEENS5_IJSF_SB_EEEEEEENS4_39AutoVectorizingCopyWithAssumedAlignmentILi128EEENS4_14SM90_TMA_STOREES23_S25_S25_EEEvvEEEEvNT_6ParamsE,@function
        .size           _ZN7cutlass13device_kernelINS_4gemm6kernel13GemmUniversalIN4cute5tupleIJiiiiEEENS1_10collective13CollectiveMmaINS1_35MainloopSm100TmaUmmaWarpSpecializedILi12ELi2ELi4ENS5_IJNS4_1CILi1EEESB_SB_EEEEENS5_IJNSA_ILi128EEESE_NSA_ILi64EEEEEENS_12float_e5m2_tENS5_IJSB_llEEENS_12float_e4m3_tESI_NS4_8TiledMMAINS4_8MMA_AtomIJNS4_10MMA_TraitsINS4_19SM100_MMA_F8F6F4_SSEJSH_SJ_fSE_SE_NS4_17integral_constantINS4_4UMMA5MajorELSQ_1EEESR_NSO_INSP_7ScaleInELSS_0EEEST_EEEEEENS4_6LayoutISC_NS5_IJNSA_ILi0EEESX_SX_EEEEENS5_IJNS4_10UnderscoreES10_S10_EEEEENS4_13SM90_TMA_LOADENS4_14ComposedLayoutINS4_7SwizzleILi3ELi4ELi3EEENS4_18smem_ptr_flag_bitsILi8EEENSW_INS5_IJSE_NSA_ILi8EEEEEENS5_IJSB_SE_EEEEEEEvNS4_8identityES13_S1D_vS1E_EENS_8epilogue10collective18CollectiveEpilogueINS1G_23Sm100TmaWarpSpecializedILi2ELi2ELi64ELb0ELb0EEEJSG_NS5_IJNSW_ISE_SB_EENSW_ISF_SB_EEEEESH_NS5_IJlSB_lEEESH_S1O_NS1G_6fusion15FusionCallbacksIS1K_NS1P_17LinearCombinationISH_fSH_fLNS_15FloatRoundStyleE2EEESG_S1N_JEEENS4_5SM1004TMEM4LOAD26SM100_TMEM_LOAD_32dp32b64xES13_NS14_INS15_ILi2ELi4ELi3EEES18_NSW_INS5_IJS19_SF_EEENS5_IJSF_SB_EEEEEEENS4_39AutoVectorizingCopyWithAssumedAlignmentILi128EEENS4_14SM90_TMA_STOREES23_S25_S25_EEEvvEEEEvNT_6ParamsE,(.L_x_168 - _ZN7cutlass13device_kernelINS_4gemm6kernel13GemmUniversalIN4cute5tupleIJiiiiEEENS1_10collective13CollectiveMmaINS1_35MainloopSm100TmaUmmaWarpSpecializedILi12ELi2ELi4ENS5_IJNS4_1CILi1EEESB_SB_EEEEENS5_IJNSA_ILi128EEESE_NSA_ILi64EEEEEENS_12float_e5m2_tENS5_IJSB_llEEENS_12float_e4m3_tESI_NS4_8TiledMMAINS4_8MMA_AtomIJNS4_10MMA_TraitsINS4_19SM100_MMA_F8F6F4_SSEJSH_SJ_fSE_SE_NS4_17integral_constantINS4_4UMMA5MajorELSQ_1EEESR_NSO_INSP_7ScaleInELSS_0EEEST_EEEEEENS4_6LayoutISC_NS5_IJNSA_ILi0EEESX_SX_EEEEENS5_IJNS4_10UnderscoreES10_S10_EEEEENS4_13SM90_TMA_LOADENS4_14ComposedLayoutINS4_7SwizzleILi3ELi4ELi3EEENS4_18smem_ptr_flag_bitsILi8EEENSW_INS5_IJSE_NSA_ILi8EEEEEENS5_IJSB_SE_EEEEEEEvNS4_8identityES13_S1D_vS1E_EENS_8epilogue10collective18CollectiveEpilogueINS1G_23Sm100TmaWarpSpecializedILi2ELi2ELi64ELb0ELb0EEEJSG_NS5_IJNSW_ISE_SB_EENSW_ISF_SB_EEEEESH_NS5_IJlSB_lEEESH_S1O_NS1G_6fusion15FusionCallbacksIS1K_NS1P_17LinearCombinationISH_fSH_fLNS_15FloatRoundStyleE2EEESG_S1N_JEEENS4_5SM1004TMEM4LOAD26SM100_TMEM_LOAD_32dp32b64xES13_NS14_INS15_ILi2ELi4ELi3EEES18_NSW_INS5_IJS19_SF_EEENS5_IJSF_SB_EEEEEEENS4_39AutoVectorizingCopyWithAssumedAlignmentILi128EEENS4_14SM90_TMA_STOREES23_S25_S25_EEEvvEEEEvNT_6ParamsE)
        .other          _ZN7cutlass13device_kernelINS_4gemm6kernel13GemmUniversalIN4cute5tupleIJiiiiEEENS1_10collective13CollectiveMmaINS1_35MainloopSm100TmaUmmaWarpSpecializedILi12ELi2ELi4ENS5_IJNS4_1CILi1EEESB_SB_EEEEENS5_IJNSA_ILi128EEESE_NSA_ILi64EEEEEENS_12float_e5m2_tENS5_IJSB_llEEENS_12float_e4m3_tESI_NS4_8TiledMMAINS4_8MMA_AtomIJNS4_10MMA_TraitsINS4_19SM100_MMA_F8F6F4_SSEJSH_SJ_fSE_SE_NS4_17integral_constantINS4_4UMMA5MajorELSQ_1EEESR_NSO_INSP_7ScaleInELSS_0EEEST_EEEEEENS4_6LayoutISC_NS5_IJNSA_ILi0EEESX_SX_EEEEENS5_IJNS4_10UnderscoreES10_S10_EEEEENS4_13SM90_TMA_LOADENS4_14ComposedLayoutINS4_7SwizzleILi3ELi4ELi3EEENS4_18smem_ptr_flag_bitsILi8EEENSW_INS5_IJSE_NSA_ILi8EEEEEENS5_IJSB_SE_EEEEEEEvNS4_8identityES13_S1D_vS1E_EENS_8epilogue10collective18CollectiveEpilogueINS1G_23Sm100TmaWarpSpecializedILi2ELi2ELi64ELb0ELb0EEEJSG_NS5_IJNSW_ISE_SB_EENSW_ISF_SB_EEEEESH_NS5_IJlSB_lEEESH_S1O_NS1G_6fusion15FusionCallbacksIS1K_NS1P_17LinearCombinationISH_fSH_fLNS_15FloatRoundStyleE2EEESG_S1N_JEEENS4_5SM1004TMEM4LOAD26SM100_TMEM_LOAD_32dp32b64xES13_NS14_INS15_ILi2ELi4ELi3EEES18_NSW_INS5_IJS19_SF_EEENS5_IJSF_SB_EEEEEEENS4_39AutoVectorizingCopyWithAssumedAlignmentILi128EEENS4_14SM90_TMA_STOREES23_S25_S25_EEEvvEEEEvNT_6ParamsE,@"STO_CUDA_ENTRY STV_DEFAULT"
_ZN7cutlass13device_kernelINS_4gemm6kernel13GemmUniversalIN4cute5tupleIJiiiiEEENS1_10collective13CollectiveMmaINS1_35MainloopSm100TmaUmmaWarpSpecializedILi12ELi2ELi4ENS5_IJNS4_1CILi1EEESB_SB_EEEEENS5_IJNSA_ILi128EEESE_NSA_ILi64EEEEEENS_12float_e5m2_tENS5_IJSB_llEEENS_12float_e4m3_tESI_NS4_8TiledMMAINS4_8MMA_AtomIJNS4_10MMA_TraitsINS4_19SM100_MMA_F8F6F4_SSEJSH_SJ_fSE_SE_NS4_17integral_constantINS4_4UMMA5MajorELSQ_1EEESR_NSO_INSP_7ScaleInELSS_0EEEST_EEEEEENS4_6LayoutISC_NS5_IJNSA_ILi0EEESX_SX_EEEEENS5_IJNS4_10UnderscoreES10_S10_EEEEENS4_13SM90_TMA_LOADENS4_14ComposedLayoutINS4_7SwizzleILi3ELi4ELi3EEENS4_18smem_ptr_flag_bitsILi8EEENSW_INS5_IJSE_NSA_ILi8EEEEEENS5_IJSB_SE_EEEEEEEvNS4_8identityES13_S1D_vS1E_EENS_8epilogue10collective18CollectiveEpilogueINS1G_23Sm100TmaWarpSpecializedILi2ELi2ELi64ELb0ELb0EEEJSG_NS5_IJNSW_ISE_SB_EENSW_ISF_SB_EEEEESH_NS5_IJlSB_lEEESH_S1O_NS1G_6fusion15FusionCallbacksIS1K_NS1P_17LinearCombinationISH_fSH_fLNS_15FloatRoundStyleE2EEESG_S1N_JEEENS4_5SM1004TMEM4LOAD26SM100_TMEM_LOAD_32dp32b64xES13_NS14_INS15_ILi2ELi4ELi3EEES18_NSW_INS5_IJS19_SF_EEENS5_IJSF_SB_EEEEEEENS4_39AutoVectorizingCopyWithAssumedAlignmentILi128EEENS4_14SM90_TMA_STOREES23_S25_S25_EEEvvEEEEvNT_6ParamsE:
[----:B------:R-:W1:Y:S01]  /*0000*/  LDC R1, c[0x0][0x37c] ;  /* 0x0000df00ff017b82 */ /* 0x000e620000000800 */
[----:B------:R-:W2:Y:S01]  /*0010*/  S2R R189, SR_TID.X ;  /* 0x0000000000bd7919 */ /* 0x000ea20000002100 */
[----:B------:R-:W3:Y:S01]  /*0020*/  LDCU.64 UR4, c[0x0][0x890] ;  /* 0x00011200ff0477ac */ /* 0x000ee20008000a00 */
[----:B------:R-:W-:Y:S02]  /*0030*/  PRMT R171, RZ, 0x7610, R171 ;  /* 0x00007610ffab7816 */ /* 0x000fe400000000ab */
[----:B------:R-:W-:Y:S01]  /*0040*/  ELECT P5, URZ, PT ;  /* 0x0000000000ff782f */ /* 0x000fe200038a0000 */
[----:B------:R-:W4:Y:S01]  /*0050*/  LDCU.64 UR46, c[0x0][0x358] ;  /* 0x00006b00ff2e77ac */ /* 0x000f220008000a00 */
[----:B---3--:R-:W-:-:S04]  /*0060*/  UISETP.NE.U32.AND UP0, UPT, UR4, URZ, UPT ;  /* 0x000000ff0400728c */ /* 0x008fc8000bf05070 */
[----:B------:R-:W-:Y:S01]  /*0070*/  UISETP.NE.AND.EX UP0, UPT, UR5, URZ, UPT, UP0 ;  /* 0x000000ff0500728c */ /* 0x000fe2000bf05300 */
[----:B--2---:R-:W-:-:S05]  /*0080*/  SHF.R.U32.HI R173, RZ, 0x5, R189 ;  /* 0x00000005ffad7819 */ /* 0x004fca00000116bd */
[----:B------:R-:W2:Y:S02]  /*0090*/  SHFL.IDX PT, R0, R173, RZ, 0x1f ;  /* 0x00001fffad007589 */ /* 0x000ea400000e0000 */
[----:B--2---:R-:W-:Y:S01]  /*00a0*/  R2UR UR8, R0 ;  /* 0x00000000000872ca */ /* 0x004fe200000e0000 */
[----:B-1--4-:R-:W-:-:S14]  /*00b0*/  BRA.U UP0, `(.L_x_0) ;  /* 0x00000001002c7547 */ /* 0x012fdc000b800000 */
[----:B------:R-:W1:Y:S02]  /*00c0*/  LDCU.64 UR6, c[0x0][0x888] ;  /* 0x00011100ff0677ac */ /* 0x000e640008000a00 */
[----:B-1----:R-:W-:-:S04]  /*00d0*/  UISETP.NE.U32.AND UP0, UPT, UR6, URZ, UPT ;  /* 0x000000ff0600728c */ /* 0x002fc8000bf05070 */
[----:B------:R-:W-:-:S09]  /*00e0*/  UISETP.NE.AND.EX UP0, UPT, UR7, URZ, UPT, UP0 ;  /* 0x000000ff0700728c */ /* 0x000fd2000bf05300 */
[----:B------:R-:W-:Y:S05]  /*00f0*/  BRA.U !UP0, `(.L_x_1) ;  /* 0x0000000108107547 */ /* 0x000fea000b800000 */
[----:B------:R-:W1:Y:S02]  /*0100*/  LDC.64 R2, c[0x0][0x888] ;  /* 0x00022200ff027b82 */ /* 0x000e640000000a00 */
[----:B-1----:R1:W5:Y:S01]  /*0110*/  LDG.E R81, desc[UR46][R2.64] ;  /* 0x0000002e02517981 */ /* 0x002362000c1e1900 */
[----:B------:R-:W-:Y:S01]  /*0120*/  HFMA2 R171, -RZ, RZ, 0, 5.9604644775390625e-08 ;  /* 0x00000001ffab7431 */ /* 0x000fe200000001ff */
[----:B------:R-:W-:Y:S05]  /*0130*/  BRA `(.L_x_0) ;  /* 0x00000000000c7947 */ /* 0x000fea0003800000 */
.L_x_1:
[----:B------:R-:W1:Y:S01]  /*0140*/  LDCU UR6, c[0x0][0x880] ;  /* 0x00011000ff0677ac */ /* 0x000e620008000800 */
[----:B------:R-:W-:Y:S01]  /*0150*/  HFMA2 R171, -RZ, RZ, 0, 5.9604644775390625e-08 ;  /* 0x00000001ffab7431 */ /* 0x000fe200000001ff */
[----:B-1----:R-:W-:-:S07]  /*0160*/  MOV R81, UR6 ;  /* 0x0000000600517c02 */ /* 0x002fce0008000f00 */
.L_x_0:
[----:B------:R-:W2:Y:S02]  /*0170*/  LDCU.64 UR6, c[0x0][0x8b0] ;  /* 0x00011600ff0677ac */ /* 0x000ea40008000a00 */
[----:B--2---:R-:W-:-:S04]  /*0180*/  UISETP.NE.U32.AND UP0, UPT, UR6, URZ, UPT ;  /* 0x000000ff0600728c */ /* 0x004fc8000bf05070 */
[----:B------:R-:W-:-:S09]  /*0190*/  UISETP.NE.AND.EX UP0, UPT, UR7, URZ, UPT, UP0 ;  /* 0x000000ff0700728c */ /* 0x000fd2000bf05300 */
[----:B------:R-:W-:Y:S05]  /*01a0*/  BRA.U UP0, `(.L_x_2) ;  /* 0x0000000100247547 */ /* 0x000fea000b800000 */
[----:B------:R-:W2:Y:S02]  /*01b0*/  LDCU.64 UR6, c[0x0][0x8a8] ;  /* 0x00011500ff0677ac */ /* 0x000ea40008000a00 */
[----:B--2---:R-:W-:-:S04]  /*01c0*/  UISETP.NE.U32.AND UP0, UPT, UR6, URZ, UPT ;  /* 0x000000ff0600728c */ /* 0x004fc8000bf05070 */
[----:B------:R-:W-:-:S09]  /*01d0*/  UISETP.NE.AND.EX UP0, UPT, UR7, URZ, UPT, UP0 ;  /* 0x000000ff0700728c */ /* 0x000fd2000bf05300 */
[----:B------:R-:W-:Y:S05]  /*01e0*/  BRA.U !UP0, `(.L_x_3) ;  /* 0x00000001080c7547 */ /* 0x000fea000b800000 */
[----:B------:R-:W2:Y:S02]  /*01f0*/  LDC.64 R78, c[0x0][0x8a8] ;  /* 0x00022a00ff4e7b82 */ /* 0x000ea40000000a00 */
[----:B--2---:R2:W5:Y:S01]  /*0200*/  LDG.E R78, desc[UR46][R78.64] ;  /* 0x0000002e4e4e7981 */ /* 0x004562000c1e1900 */
[----:B------:R-:W-:Y:S05]  /*0210*/  BRA `(.L_x_2) ;  /* 0x0000000000087947 */ /* 0x000fea0003800000 */
.L_x_3:
[----:B------:R-:W2:Y:S02]  /*0220*/  LDCU UR6, c[0x0][0x8a0] ;  /* 0x00011400ff0677ac */ /* 0x000ea40008000800 */
[----:B--2---:R-:W-:Y:S02]  /*0230*/  MOV R78, UR6 ;  /* 0x00000006004e7c02 */ /* 0x004fe40008000f00 */
.L_x_2:
[----:B------:R-:W-:Y:S01]  /*0240*/  IMAD.U32 R0, RZ, RZ, UR8 ;  /* 0x00000008ff007e24 */ /* 0x000fe2000f8e00ff */
[----:B------:R-:W-:Y:S04]  /*0250*/  BSSY.RECONVERGENT B0, `(.L_x_4) ;  /* 0x000000c000007945 */ /* 0x000fe80003800200 */
[C---:B------:R-:W-:Y:S02]  /*0260*/  ISETP.NE.OR P1, PT, R0.reuse, 0x1, !P5 ;  /* 0x000000010000780c */ /* 0x040fe40006f25670 */
[----:B------:R-:W-:-:S11]  /*0270*/  ISETP.NE.OR P0, PT, R0, 0x3, !P5 ;  /* 0x000000030000780c */ /* 0x000fd60006f05670 */
[----:B------:R-:W-:Y:S05]  /*0280*/  @P1 BRA `(.L_x_5) ;  /* 0x0000000000201947 */ /* 0x000fea0003800000 */
[----:B------:R-:W3:Y:S02]  /*0290*/  LDCU.64 UR6, c[0x0][0x348] ;  /* 0x00006900ff0677ac */ /* 0x000ee40008000a00 */
[----:B---3--:R-:W-:Y:S02]  /*02a0*/  UIADD3 UR10, UP1, UPT, UR6, 0x80, URZ ;  /* 0x00000080060a7890 */ /* 0x008fe4000ff3e0ff */
[----:B------:R-:W-:Y:S02]  /*02b0*/  UIADD3 UR6, UP0, UPT, UR6, 0x180, URZ ;  /* 0x0000018006067890 */ /* 0x000fe4000ff1e0ff */
[----:B------:R-:W-:Y:S02]  /*02c0*/  UIADD3.X UR11, UPT, UPT, URZ, UR7, URZ, UP1, !UPT ;  /* 0x00000007ff0b7290 */ /* 0x000fe40008ffe4ff */
[----:B------:R-:W-:-:S07]  /*02d0*/  UIADD3.X UR7, UPT, UPT, URZ, UR7, URZ, UP0, !UPT ;  /* 0x00000007ff077290 */ /* 0x000fce00087fe4ff */
[----:B------:R3:W-:Y:S02]  /*02e0*/  UTMACCTL.PF [UR10] ;  /* 0x000000000a0079b9 */ /* 0x0007e40008040000 */
[----:B------:R3:W-:Y:S02]  /*02f0*/  UTMACCTL.PF [UR6] ;  /* 0x00000000060079b9 */ /* 0x0007e40008040000 */
[----:B---3--:R-:W-:Y:S01]  /*0300*/  NOP ;  /* 0x0000000000007918 */ /* 0x008fe20000000000 */
.L_x_5:
[----:B------:R-:W-:Y:S05]  /*0310*/  BSYNC.RECONVERGENT B0 ;  /* 0x0000000000007941 */ /* 0x000fea0003800200 */
.L_x_4:
[----:B------:R-:W-:Y:S04]  /*0320*/  BSSY.RECONVERGENT B0, `(.L_x_6) ;  /* 0x000000a000007945 */ /* 0x000fe80003800200 */
        /* <DEDUP_REMOVED lines=9> */
.L_x_7:
[----:B------:R-:W-:Y:S05]  /*03c0*/  BSYNC.RECONVERGENT B0 ;  /* 0x0000000000007941 */ /* 0x000fea0003800200 */
.L_x_6:
[----:B------:R-:W3:Y:S01]  /*03d0*/  LDCU.64 UR6, c[0x0][0x888] ;  /* 0x00011100ff0677ac */ /* 0x000ee20008000a00 */
[----:B------:R-:W-:Y:S02]  /*03e0*/  UISETP.EQ.U32.AND UP1, UPT, UR4, URZ, UPT ;  /* 0x000000ff0400728c */ /* 0x000fe4000bf22070 */
[----:B------:R-:W-:Y:S02]  /*03f0*/  UPLOP3.LUT UP2, UPT, UPT, UPT, UPT, 0x80, 0x8 ;  /* 0x000000000008789c */ /* 0x000fe40003f4f070 */
[----:B---3--:R-:W-:-:S04]  /*0400*/  UISETP.NE.U32.AND UP0, UPT, UR6, URZ, UPT ;  /* 0x000000ff0600728c */ /* 0x008fc8000bf05070 */
[----:B------:R-:W-:-:S04]  /*0410*/  UISETP.NE.AND.EX UP0, UPT, UR7, URZ, UPT, UP0 ;  /* 0x000000ff0700728c */ /* 0x000fc8000bf05300 */
[----:B------:R-:W-:-:S04]  /*0420*/  UISETP.EQ.OR.EX UP3, UPT, UR5, URZ, !UP0, UP1 ;  /* 0x000000ff0500728c */ /* 0x000fc8000c762710 */
[----:B------:R-:W-:-:S05]  /*0430*/  UP2UR UR50, UPR, URZ, 0x8 ;  /* 0x00000008ff327883 */ /* 0x000fca0008000000 */
[----:B------:R-:W-:Y:S07]  /*0440*/  BRA.U !UP3, `(.L_x_8) ;  /* 0x000000010b207547 */ /* 0x000fee000b800000 */
[----:B------:R-:W-:Y:S01]  /*0450*/  UISETP.NE.U32.AND UP2, UPT, UR4, URZ, UPT ;  /* 0x000000ff0400728c */ /* 0x000fe2000bf45070 */
[----:B-----5:R-:W-:Y:S01]  /*0460*/  FSETP.NEU.AND P0, PT, R81, RZ, PT ;  /* 0x000000ff5100720b */ /* 0x020fe20003f0d000 */
[----:B------:R-:W-:Y:S02]  /*0470*/  USEL UR4, URZ, 0xffffffff, UP0 ;  /* 0xffffffffff047887 */ /* 0x000fe40008000000 */
[----:B------:R-:W-:-:S10]  /*0480*/  UISETP.NE.AND.EX UP2, UPT, UR5, URZ, UPT, UP2 ;  /* 0x000000ff0500728c */ /* 0x000fd4000bf45320 */
[----:B------:R-:W-:Y:S01]  /*0490*/  VOTEU.ANY UP1, P0 ;  /* 0x0000000000ff7886 */ /* 0x000fe20000020100 */
[----:B------:R-:W-:-:S04]  /*04a0*/  @!UP2 USEL UR4, URZ, 0xffffffff, UP1 ;  /* 0xffffffffff04a887 */ /* 0x000fc80008800000 */
[----:B------:R-:W-:-:S04]  /*04b0*/  ULOP3.LUT UR4, UR4, 0x1, URZ, 0xc0, !UPT ;  /* 0x0000000104047892 */ /* 0x000fc8000f8ec0ff */
[----:B------:R-:W-:-:S11]  /*04c0*/  UISETP.NE.U32.AND UP2, UPT, UR4, 0x1, UPT ;  /* 0x000000010400788c */ /* 0x000fd6000bf45070 */
.L_x_8:
[----:B-1----:R-:W1:Y:S01]  /*04d0*/  SHFL.IDX PT, R2, R173, RZ, 0x1f ;  /* 0x00001fffad027589 */ /* 0x002e6200000e0000 */
[----:B------:R-:W-:-:S04]  /*04e0*/  UISETP.NE.AND UP1, UPT, UR8, 0x2, UPT ;  /* 0x000000020800788c */ /* 0x000fc8000bf25270 */
[----:B------:R-:W-:Y:S01]  /*04f0*/  USEL UR6, URZ, 0x1, UP1 ;  /* 0x00000001ff067887 */ /* 0x000fe20008800000 */
[----:B-1----:R-:W-:-:S13]  /*0500*/  ISETP.NE.AND P0, PT, R2, RZ, PT ;  /* 0x000000ff0200720c */ /* 0x002fda0003f05270 */
[----:B------:R-:W-:Y:S05]  /*0510*/  @P0 BRA `(.L_x_9) ;  /* 0x0000000000940947 */ /* 0x000fea0003800000 */
[----:B------:R-:W-:Y:S01]  /*0520*/  ELECT P0, URZ, PT ;  /* 0x0000000000ff782f */ /* 0x000fe20003800000 */
[----:B------:R-:W-:-:S12]  /*0530*/  BSSY.RECONVERGENT B0, `(.L_x_9) ;  /* 0x0000023000007945 */ /* 0x000fd80003800200 */
[----:B------:R-:W-:Y:S05]  /*0540*/  @!P0 BRA `(.L_x_10) ;  /* 0x0000000000848947 */ /* 0x000fea0003800000 */
[----:B------:R-:W1:Y:S01]  /*0550*/  S2UR UR5, SR_CgaCtaId ;  /* 0x00000000000579c3 */ /* 0x000e620000008800 */
[----:B------:R-:W-:Y:S01]  /*0560*/  UMOV UR7, 0x400 ;  /* 0x0000040000077882 */ /* 0x000fe20000000000 */
[----:B------:R-:W-:Y:S02]  /*0570*/  UMOV UR4, 0x1 ;  /* 0x0000000100047882 */ /* 0x000fe40000000000 */
[----:B------:R-:W-:-:S04]  /*0580*/  UIADD3 UR10, UPT, UPT, -UR4, 0x100000, URZ ;  /* 0x00100000040a7890 */ /* 0x000fc8000fffe1ff */
[----:B------:R-:W-:Y:S02]  /*0590*/  USHF.L.U32 UR11, UR10, 0xb, URZ ;  /* 0x0000000b0a0b7899 */ /* 0x000fe400080006ff */
[----:B------:R-:W-:Y:S02]  /*05a0*/  USHF.L.U32 UR10, UR10, 0x1, URZ ;  /* 0x000000010a0a7899 */ /* 0x000fe400080006ff */
[----:B-1----:R-:W-:Y:S01]  /*05b0*/  ULEA UR5, UR5, UR7, 0x18 ;  /* 0x0000000705057291 */ /* 0x002fe2000f8ec0ff */
[----:B------:R-:W1:Y:S11]  /*05c0*/  FENCE.VIEW.ASYNC.S ;  /* 0x00000000000073c6 */ /* 0x000e760000000000 */
[----:B-1----:R1:W3:Y:S01]  /*05d0*/  SYNCS.EXCH.64 URZ, [UR5], UR10 ;  /* 0x0000000a05ff75b2 */ /* 0x0022e20008000100 */
[----:B------:R1:W4:Y:S01]  /*05e0*/  SYNCS.EXCH.64 URZ, [UR5+0x60], UR10 ;  /* 0x0000600a05ff75b2 */ /* 0x0003220008000100 */
[----:B------:R1:W1:Y:S01]  /*05f0*/  SYNCS.EXCH.64 URZ, [UR5+0x8], UR10 ;  /* 0x0000080a05ff75b2 */ /* 0x0002620008000100 */
        /* <DEDUP_REMOVED lines=21> */
[----:B---3--:R-:W-:Y:S01]  /*0750*/  NOP ;  /* 0x0000000000007918 */ /* 0x008fe20000000000 */
.L_x_10:
[----:B-1----:R-:W-:Y:S05]  /*0760*/  BSYNC.RECONVERGENT B0 ;  /* 0x0000000000007941 */ /* 0x002fea0003800200 */
.L_x_9:
[----:B------:R-:W1:Y:S01]  /*0770*/  SHFL.IDX PT, R2, R173, RZ, 0x1f ;  /* 0x00001fffad027589 */ /* 0x000e6200000e0000 */
[----:B------:R-:W-:Y:S01]  /*0780*/  NOP ;  /* 0x0000000000007918 */ /* 0x000fe20000000000 */
[----:B-1----:R-:W-:-:S13]  /*0790*/  ISETP.NE.AND P0, PT, R2, 0x1, PT ;  /* 0x000000010200780c */ /* 0x002fda0003f05270 */
[----:B------:R-:W-:Y:S05]  /*07a0*/  @P0 BRA `(.L_x_11) ;  /* 0x0000000000480947 */ /* 0x000fea0003800000 */
[----:B------:R-:W1:Y:S01]  /*07b0*/  S2UR UR7, SR_CgaCtaId ;  /* 0x00000000000779c3 */ /* 0x000e620000008800 */
[----:B------:R-:W-:Y:S01]  /*07c0*/  UMOV UR9, 0x400 ;  /* 0x0000040000097882 */ /* 0x000fe20000000000 */
[----:B------:R-:W-:Y:S01]  /*07d0*/  UMOV UR5, 0x20 ;  /* 0x0000002000057882 */ /* 0x000fe20000000000 */
[----:B------:R-:W-:Y:S01]  /*07e0*/  UMOV UR4, 0x80 ;  /* 0x0000008000047882 */ /* 0x000fe20000000000 */
[----:B------:R-:W-:-:S04]  /*07f0*/  UIADD3 UR10, UPT, UPT, -UR5, 0x100000, URZ ;  /* 0x00100000050a7890 */ /* 0x000fc8000fffe1ff */
[----:B------:R-:W-:Y:S02]  /*0800*/  USHF.L.U32 UR11, UR10, 0xb, URZ ;  /* 0x0000000b0a0b7899 */ /* 0x000fe400080006ff */
[----:B------:R-:W-:Y:S02]  /*0810*/  USHF.L.U32 UR10, UR10, 0x1, URZ ;  /* 0x000000010a0a7899 */ /* 0x000fe400080006ff */
[----:B------:R-:W-:-:S04]  /*0820*/  UIADD3 UR4, UPT, UPT, -UR4, 0x100000, URZ ;  /* 0x0010000004047890 */ /* 0x000fc8000fffe1ff */
[----:B------:R-:W-:Y:S02]  /*0830*/  USHF.L.U32 UR5, UR4, 0xb, URZ ;  /* 0x0000000b04057899 */ /* 0x000fe400080006ff */
[----:B------:R-:W-:Y:S01]  /*0840*/  USHF.L.U32 UR4, UR4, 0x1, URZ ;  /* 0x0000000104047899 */ /* 0x000fe200080006ff */
[----:B------:R-:W-:Y:S01]  /*0850*/  ELECT P0, URZ, PT ;  /* 0x0000000000ff782f */ /* 0x000fe20003800000 */
[----:B-1----:R-:W-:Y:S01]  /*0860*/  ULEA UR7, UR7, UR9, 0x18 ;  /* 0x0000000907077291 */ /* 0x002fe2000f8ec0ff */
[----:B------:R-:W1:Y:S11]  /*0870*/  FENCE.VIEW.ASYNC.S ;  /* 0x00000000000073c6 */ /* 0x000e760000000000 */
[----:B-1----:R1:W3:Y:S01]  /*0880*/  SYNCS.EXCH.64 URZ, [UR7+0xc0], UR10 ;  /* 0x0000c00a07ff75b2 */ /* 0x0022e20008000100 */
[----:B------:R1:W1:Y:S01]  /*0890*/  SYNCS.EXCH.64 URZ, [UR7+0xd0], UR4 ;  /* 0x0000d00407ff75b2 */ /* 0x0002620008000100 */
[----:B------:R1:W1:Y:S01]  /*08a0*/  SYNCS.EXCH.64 URZ, [UR7+0xc8], UR10 ;  /* 0x0000c80a07ff75b2 */ /* 0x0002620008000100 */
[----:B------:R1:W1:Y:S01]  /*08b0*/  SYNCS.EXCH.64 URZ, [UR7+0xd8], UR4 ;  /* 0x0000d80407ff75b2 */ /* 0x0002620008000100 */
[----:B------:R-:W-:Y:S01]  /*08c0*/  NOP ;  /* 0x0000000000007918 */ /* 0x000fe20000000000 */
.L_x_11:
[----:B------:R-:W2:Y:S01]  /*08d0*/  SHFL.IDX PT, R2, R173, RZ, 0x1f ;  /* 0x00001fffad027589 */ /* 0x000ea200000e0000 */
[----:B------:R-:W-:Y:S01]  /*08e0*/  NOP ;  /* 0x0000000000007918 */ /* 0x000fe20000000000 */
[----:B--2---:R-:W-:-:S13]  /*08f0*/  ISETP.NE.AND P0, PT, R2, 0x3, PT ;  /* 0x000000030200780c */ /* 0x004fda0003f05270 */
[----:B------:R-:W-:Y:S05]  /*0900*/  @P0 BRA `(.L_x_12) ;  /* 0x0000000000300947 */ /* 0x000fea0003800000 */
[----:B-1----:R-:W1:Y:S01]  /*0910*/  S2UR UR5, SR_CgaCtaId ;  /* 0x00000000000579c3 */ /* 0x002e620000008800 */
[----:B------:R-:W-:Y:S01]  /*0920*/  UMOV UR7, 0x400 ;  /* 0x0000040000077882 */ /* 0x000fe20000000000 */
[----:B------:R-:W-:Y:S01]  /*0930*/  UMOV UR4, 0x20 ;  /* 0x0000002000047882 */ /* 0x000fe20000000000 */
[----:B------:R-:W-:Y:S01]  /*0940*/  ELECT P0, URZ, PT ;  /* 0x0000000000ff782f */ /* 0x000fe20003800000 */
[----:B------:R-:W-:-:S04]  /*0950*/  UIADD3 UR10, UPT, UPT, -UR4, 0x100000, URZ ;  /* 0x00100000040a7890 */ /* 0x000fc8000fffe1ff */
[----:B------:R-:W-:Y:S02]  /*0960*/  USHF.L.U32 UR11, UR10, 0xb, URZ ;  /* 0x0000000b0a0b7899 */ /* 0x000fe400080006ff */
[----:B------:R-:W-:Y:S02]  /*0970*/  USHF.L.U32 UR10, UR10, 0x1, URZ ;  /* 0x000000010a0a7899 */ /* 0x000fe400080006ff */
[----:B-1----:R-:W-:Y:S01]  /*0980*/  ULEA UR5, UR5, UR7, 0x18 ;  /* 0x0000000705057291 */ /* 0x002fe2000f8ec0ff */
[----:B------:R-:W1:Y:S11]  /*0990*/  FENCE.VIEW.ASYNC.S ;  /* 0x00000000000073c6 */ /* 0x000e760000000000 */
[----:B-1----:R2:W1:Y:S01]  /*09a0*/  SYNCS.EXCH.64 URZ, [UR5+0xe0], UR10 ;  /* 0x0000e00a05ff75b2 */ /* 0x0024620008000100 */
[----:B------:R2:W1:Y:S02]  /*09b0*/  SYNCS.EXCH.64 URZ, [UR5+0xe8], UR10 ;  /* 0x0000e80a05ff75b2 */ /* 0x0004640008000100 */
[----:B--2---:R-:W-:Y:S01]  /*09c0*/  NOP ;  /* 0x0000000000007918 */ /* 0x004fe20000000000 */
.L_x_12:
[----:B------:R-:W2:Y:S01]  /*09d0*/  SHFL.IDX PT, R2, R173, RZ, 0x1f ;  /* 0x00001fffad027589 */ /* 0x000ea200000e0000 */
[----:B------:R-:W-:Y:S01]  /*09e0*/  NOP ;  /* 0x0000000000007918 */ /* 0x000fe20000000000 */
[----:B--2---:R-:W-:-:S13]  /*09f0*/  ISETP.NE.AND P0, PT, R2, 0x4, PT ;  /* 0x000000040200780c */ /* 0x004fda0003f05270 */
[----:B------:R-:W-:Y:S05]  /*0a00*/  @P0 BRA `(.L_x_13) ;  /* 0x00000000004c0947 */ /* 0x000fea0003800000 */
[----:B-1----:R-:W1:Y:S01]  /*0a10*/  S2UR UR5, SR_CgaCtaId ;  /* 0x00000000000579c3 */ /* 0x002e620000008800 */
[----:B------:R-:W-:Y:S01]  /*0a20*/  UMOV UR9, 0x100 ;  /* 0x0000010000097882 */ /* 0x000fe20000000000 */
[----:B------:R-:W-:Y:S01]  /*0a30*/  UMOV UR7, 0x400 ;  /* 0x0000040000077882 */ /* 0x000fe20000000000 */
[----:B------:R-:W-:Y:S01]  /*0a40*/  USEL UR9, UR9, 0xe0, UP2 ;  /* 0x000000e009097887 */ /* 0x000fe20009000000 */
[----:B------:R-:W-:Y:S01]  /*0a50*/  UMOV UR4, 0x1 ;  /* 0x0000000100047882 */ /* 0x000fe20000000000 */
[----:B------:R-:W-:Y:S01]  /*0a60*/  ELECT P0, URZ, PT ;  /* 0x0000000000ff782f */ /* 0x000fe20003800000 */
[----:B------:R-:W-:-:S04]  /*0a70*/  UIADD3 UR10, UPT, UPT, -UR4, 0x100000, URZ ;  /* 0x00100000040a7890 */ /* 0x000fc8000fffe1ff */
[----:B------:R-:W-:Y:S02]  /*0a80*/  USHF.L.U32 UR11, UR10, 0xb, URZ ;  /* 0x0000000b0a0b7899 */ /* 0x000fe400080006ff */
[----:B------:R-:W-:Y:S02]  /*0a90*/  USHF.L.U32 UR10, UR10, 0x1, URZ ;  /* 0x000000010a0a7899 */ /* 0x000fe400080006ff */
[----:B------:R-:W-:-:S04]  /*0aa0*/  UIADD3 UR12, UPT, UPT, -UR9, 0x100000, URZ ;  /* 0x00100000090c7890 */ /* 0x000fc8000fffe1ff */
[----:B------:R-:W-:Y:S02]  /*0ab0*/  USHF.L.U32 UR13, UR12, 0xb, URZ ;  /* 0x0000000b0c0d7899 */ /* 0x000fe400080006ff */
[----:B------:R-:W-:Y:S02]  /*0ac0*/  USHF.L.U32 UR12, UR12, 0x1, URZ ;  /* 0x000000010c0c7899 */ /* 0x000fe400080006ff */
[----:B-1----:R-:W-:Y:S01]  /*0ad0*/  ULEA UR5, UR5, UR7, 0x18 ;  /* 0x0000000705057291 */ /* 0x002fe2000f8ec0ff */
[----:B------:R-:W1:Y:S11]  /*0ae0*/  FENCE.VIEW.ASYNC.S ;  /* 0x00000000000073c6 */ /* 0x000e760000000000 */
[----:B-1----:R2:W1:Y:S01]  /*0af0*/  SYNCS.EXCH.64 URZ, [UR5+0xf0], UR10 ;  /* 0x0000f00a05ff75b2 */ /* 0x0024620008000100 */
[----:B------:R2:W1:Y:S01]  /*0b00*/  SYNCS.EXCH.64 URZ, [UR5+0x100], UR12 ;  /* 0x0001000c05ff75b2 */ /* 0x0004620008000100 */
[----:B------:R2:W1:Y:S01]  /*0b10*/  SYNCS.EXCH.64 URZ, [UR5+0xf8], UR10 ;  /* 0x0000f80a05ff75b2 */ /* 0x0004620008000100 */
[----:B------:R2:W1:Y:S02]  /*0b20*/  SYNCS.EXCH.64 URZ, [UR5+0x108], UR12 ;  /* 0x0001080c05ff75b2 */ /* 0x0004640008000100 */
[----:B--2---:R-:W-:Y:S01]  /*0b30*/  NOP ;  /* 0x0000000000007918 */ /* 0x004fe20000000000 */
.L_x_13:
[----:B------:R-:W2:Y:S01]  /*0b40*/  SHFL.IDX PT, R2, R173, RZ, 0x1f ;  /* 0x00001fffad027589 */ /* 0x000ea200000e0000 */
[----:B------:R-:W-:Y:S01]  /*0b50*/  NOP ;  /* 0x0000000000007918 */ /* 0x000fe20000000000 */
[----:B--2---:R-:W-:-:S13]  /*0b60*/  ISETP.NE.AND P0, PT, R2, 0x5, PT ;  /* 0x000000050200780c */ /* 0x004fda0003f05270 */
[----:B------:R-:W-:Y:S05]  /*0b70*/  @P0 BRA `(.L_x_14) ;  /* 0x0000000000580947 */ /* 0x000fea0003800000 */
[----:B-1----:R-:W1:Y:S01]  /*0b80*/  S2UR UR7, SR_CgaCtaId ;  /* 0x00000000000779c3 */ /* 0x002e620000008800 */
        /* <DEDUP_REMOVED lines=12> */
[----:B-1----:R2:W1:Y:S01]  /*0c50*/  SYNCS.EXCH.64 URZ, [UR7+0x110], UR10 ;  /* 0x0001100a07ff75b2 */ /* 0x0024620008000100 */
[----:B------:R2:W1:Y:S01]  /*0c60*/  SYNCS.EXCH.64 URZ, [UR7+0x130], UR4 ;  /* 0x0001300407ff75b2 */ /* 0x0004620008000100 */
[----:B------:R2:W1:Y:S01]  /*0c70*/  SYNCS.EXCH.64 URZ, [UR7+0x118], UR10 ;  /* 0x0001180a07ff75b2 */ /* 0x0004620008000100 */
[----:B------:R2:W1:Y:S01]  /*0c80*/  SYNCS.EXCH.64 URZ, [UR7+0x138], UR4 ;  /* 0x0001380407ff75b2 */ /* 0x0004620008000100 */
[----:B------:R2:W1:Y:S01]  /*0c90*/  SYNCS.EXCH.64 URZ, [UR7+0x120], UR10 ;  /* 0x0001200a07ff75b2 */ /* 0x0004620008000100 */
[----:B------:R2:W1:Y:S01]  /*0ca0*/  SYNCS.EXCH.64 URZ, [UR7+0x140], UR4 ;  /* 0x0001400407ff75b2 */ /* 0x0004620008000100 */
[----:B------:R2:W1:Y:S01]  /*0cb0*/  SYNCS.EXCH.64 URZ, [UR7+0x128], UR10 ;  /* 0x0001280a07ff75b2 */ /* 0x0004620008000100 */
[----:B------:R2:W1:Y:S02]  /*0cc0*/  SYNCS.EXCH.64 URZ, [UR7+0x148], UR4 ;  /* 0x0001480407ff75b2 */ /* 0x0004640008000100 */
[----:B--2---:R-:W-:Y:S01]  /*0cd0*/  NOP ;  /* 0x0000000000007918 */ /* 0x004fe20000000000 */
.L_x_14:
        /* <DEDUP_REMOVED lines=18> */
.L_x_15:
[----:B-1----:R-:W1:Y:S01]  /*0e00*/  S2UR UR5, SR_CTAID.X ;  /* 0x00000000000579c3 */ /* 0x002e620000002500 */
[----:B------:R-:W-:-:S05]  /*0e10*/  CS2R.32 R170, SR_CgaSize ;  /* 0x0000000000aa7805 */ /* 0x000fca0000008a00 */
[----:B------:R-:W-:-:S05]  /*0e20*/  IMAD R170, R170, -0xa0, RZ ;  /* 0xffffff60aaaa7824 */ /* 0x000fca00078e02ff */
[----:B------:R-:W-:-:S14]  /*0e30*/  R2UR UR9, R170 ;  /* 0x00000000aa0972ca */ /* 0x000fdc00000e0000 */
[----:B------:R-:W2:Y:S01]  /*0e40*/  LDCU UR9, c[0x0][UR9+0x2b0] ;  /* 0x00005600090977ac */ /* 0x000ea20008000800 */
[----:B------:R-:W-:Y:S01]  /*0e50*/  NOP ;  /* 0x0000000000007918 */ /* 0x000fe20000000000 */
[----:B------:R-:W-:-:S05]  /*0e60*/  CS2R.32 R170, SR_CgaSize ;  /* 0x0000000000aa7805 */ /* 0x000fca0000008a00 */
[----:B------:R-:W-:-:S05]  /*0e70*/  IMAD R170, R170, -0xa0, RZ ;  /* 0xffffff60aaaa7824 */ /* 0x000fca00078e02ff */
[----:B------:R-:W-:-:S14]  /*0e80*/  R2UR UR7, R170 ;  /* 0x00000000aa0772ca */ /* 0x000fdc00000e0000 */
[----:B------:R-:W3:Y:S01]  /*0e90*/  LDCU UR7, c[0x0][UR7+0x2b4] ;  /* 0x00005680070777ac */ /* 0x000ee20008000800 */
[----:B------:R-:W4:Y:S08]  /*0ea0*/  S2UR UR4, SR_CTAID.Y ;  /* 0x00000000000479c3 */ /* 0x000f300000002600 */
[----:B------:R-:W3:Y:S01]  /*0eb0*/  LDC R9, c[0x0][0xb24] ;  /* 0x0002c900ff097b82 */ /* 0x000ee20000000800 */
[----:B-1----:R-:W-:-:S02]  /*0ec0*/  I2FP.F32.U32 R5, UR5 ;  /* 0x0000000500057c45 */ /* 0x002fc40008201000 */
[----:B------:R-:W-:-:S05]  /*0ed0*/  CS2R.32 R3, SR_CgaSize ;  /* 0x0000000000037805 */ /* 0x000fca0000008a00 */
[----:B------:R-:W-:-:S06]  /*0ee0*/  IMAD R3, R3, -0xa0, RZ ;  /* 0xffffff6003037824 */ /* 0x000fcc00078e02ff */
[----:B------:R-:W1:Y:S01]  /*0ef0*/  LDC R3, c[0x0][R3+0x2a0] ;  /* 0x0000a80003037b82 */ /* 0x000e620000000800 */
[----:B------:R-:W-:Y:S01]  /*0f00*/  MOV R21, UR5 ;  /* 0x0000000500157c02 */ /* 0x000fe20008000f00 */
[----:B--2---:R-:W-:Y:S01]  /*0f10*/  FMUL R5, R5, UR9 ;  /* 0x0000000905057c20 */ /* 0x004fe20008400000 */
[----:B----4-:R-:W-:Y:S02]  /*0f20*/  I2FP.F32.U32 R4, UR4 ;  /* 0x0000000400047c45 */ /* 0x010fe40008201000 */
[----:B------:R-:W-:-:S05]  /*0f30*/  CS2R.32 R2, SR_CgaSize ;  /* 0x0000000000027805 */ /* 0x000fca0000008a00 */
[----:B------:R-:W-:-:S06]  /*0f40*/  IMAD R2, R2, -0xa0, RZ ;  /* 0xffffff6002027824 */ /* 0x000fcc00078e02ff */
[----:B------:R-:W2:Y:S01]  /*0f50*/  LDC R2, c[0x0][R2+0x2a4] ;  /* 0x0000a90002027b82 */ /* 0x000ea20000000800 */
[----:B------:R-:W4:Y:S01]  /*0f60*/  F2I.U32.TRUNC.NTZ R170, R5 ;  /* 0x0000000500aa7305 */ /* 0x000f22000020f000 */
[----:B------:R-:W-:Y:S01]  /*0f70*/  MOV R20, UR4 ;  /* 0x0000000400147c02 */ /* 0x000fe20008000f00 */
[----:B---3--:R-:W-:-:S05]  /*0f80*/  FMUL R4, R4, UR7 ;  /* 0x0000000704047c20 */ /* 0x008fca0008400000 */
[----:B------:R-:W-:Y:S01]  /*0f90*/  BAR.SYNC.DEFER_BLOCKING 0x0 ;  /* 0x0000000000007b1d */ /* 0x000fe20000010000 */
[----:B------:R-:W-:-:S05]  /*0fa0*/  ISETP.GE.AND P0, PT, R9, 0x1, PT ;  /* 0x000000010900780c */ /* 0x000fca0003f06270 */
[----:B------:R-:W3:Y:S02]  /*0fb0*/  F2I.U32.TRUNC.NTZ R147, R4 ;  /* 0x0000000400937305 */ /* 0x000ee4000020f000 */
[----:B------:R-:W2:Y:S01]  /*0fc0*/  S2UR UR36, SR_CTAID.Z ;  /* 0x00000000002479c3 */ /* 0x000ea20000002700 */
[----:B----4-:R-:W-:-:S05]  /*0fd0*/  IADD3 R170, PT, PT, -R170, RZ, RZ ;  /* 0x000000ffaaaa7210 */ /* 0x010fca0007ffe1ff */
[----:B-1----:R-:W-:Y:S01]  /*0fe0*/  IMAD R170, R3, R170, UR5 ;  /* 0x0000000503aa7e24 */ /* 0x002fe2000f8e02aa */
[----:B---3--:R-:W-:-:S05]  /*0ff0*/  IADD3 R147, PT, PT, -R147, RZ, RZ ;  /* 0x000000ff93937210 */ /* 0x008fca0007ffe1ff */
[----:B--2---:R-:W-:Y:S01]  /*1000*/  IMAD R147, R2, R147, UR4 ;  /* 0x0000000402937e24 */ /* 0x004fe2000f8e0293 */
[----:B------:R-:W-:Y:S06]  /*1010*/  @!P0 BRA `(.L_x_16) ;  /* 0x0000000000b88947 */ /* 0x000fec0003800000 */
[----:B------:R-:W1:Y:S01]  /*1020*/  LDC.64 R4, c[0x0][0xb18] ;  /* 0x0002c600ff047b82 */ /* 0x000e620000000a00 */
[----:B------:R-:W-:-:S07]  /*1030*/  ISETP.NE.AND P0, PT, R9, 0x1, PT ;  /* 0x000000010900780c */ /* 0x000fce0003f05270 */
[----:B------:R-:W2:Y:S08]  /*1040*/  LDC R10, c[0x0][0xb0c] ;  /* 0x0002c300ff0a7b82 */ /* 0x000eb00000000800 */
[----:B------:R-:W3:Y:S08]  /*1050*/  LDC R11, c[0x0][0x370] ;  /* 0x0000dc00ff0b7b82 */ /* 0x000ef00000000800 */
[----:B------:R-:W4:Y:S01]  /*1060*/  LDC R12, c[0x0][0x374] ;  /* 0x0000dd00ff0c7b82 */ /* 0x000f220000000800 */
[----:B-1----:R-:W-:-:S07]  /*1070*/  ISETP.NE.AND P1, PT, R4, 0x1, PT ;  /* 0x000000010400780c */ /* 0x002fce0003f25270 */
[----:B------:R-:W3:Y:S01]  /*1080*/  LDC.64 R6, c[0x0][0xb10] ;  /* 0x0002c400ff067b82 */ /* 0x000ee20000000a00 */
[----:B--2---:R-:W-:-:S07]  /*1090*/  ISETP.NE.AND P2, PT, R10, 0x1, PT ;  /* 0x000000010a00780c */ /* 0x004fce0003f45270 */
[----:B------:R-:W1:Y:S08]  /*10a0*/  LDC R8, c[0x0][0xb20] ;  /* 0x0002c800ff087b82 */ /* 0x000e700000000800 */
[----:B------:R-:W2:Y:S01]  /*10b0*/  LDC.64 R2, c[0x0][0xb28] ;  /* 0x0002ca00ff027b82 */ /* 0x000ea20000000a00 */
[----:B----4-:R-:W-:-:S04]  /*10c0*/  IMAD.HI.U32 R13, R12, R5, RZ ;  /* 0x000000050c0d7227 */ /* 0x010fc800078e00ff */
[----:B------:R-:W-:-:S04]  /*10d0*/  IMAD.HI.U32 R5, R20, R5, RZ ;  /* 0x0000000514057227 */ /* 0x000fc800078e00ff */
[----:B---3--:R-:W-:-:S04]  /*10e0*/  IMAD.HI.U32 R14, R11, R6, RZ ;  /* 0x000000060b0e7227 */ /* 0x008fc800078e00ff */
[C---:B------:R-:W-:Y:S01]  /*10f0*/  IMAD.HI.U32 R16, R21.reuse, R6, RZ ;  /* 0x0000000615107227 */ /* 0x040fe200078e00ff */
[-C--:B------:R-:W-:Y:S02]  /*1100*/  @P2 SHF.R.U32.HI R11, RZ, R7.reuse, R14 ;  /* 0x00000007ff0b2219 */ /* 0x080fe4000001160e */
[-C--:B-1----:R-:W-:Y:S02]  /*1110*/  @P1 SHF.R.U32.HI R12, RZ, R8.reuse, R13 ;  /* 0x00000008ff0c1219 */ /* 0x082fe4000001160d */
[----:B------:R-:W-:Y:S02]  /*1120*/  SHF.R.U32.HI R5, RZ, R8, R5 ;  /* 0x00000008ff057219 */ /* 0x000fe40000011605 */
[----:B------:R-:W-:Y:S02]  /*1130*/  SHF.R.U32.HI R16, RZ, R7, R16 ;  /* 0x00000007ff107219 */ /* 0x000fe40000011610 */
[----:B------:R-:W-:Y:S01]  /*1140*/  SEL R5, R20, R5, !P1 ;  /* 0x0000000514057207 */ /* 0x000fe20004800000 */
[----:B--2---:R-:W-:Y:S01]  /*1150*/  IMAD.HI.U32 R14, R12, R2, RZ ;  /* 0x000000020c0e7227 */ /* 0x004fe200078e00ff */
[----:B------:R-:W-:-:S02]  /*1160*/  SEL R7, R21, R16, !P2 ;  /* 0x0000001015077207 */ /* 0x000fc40005000000 */
[----:B------:R-:W-:Y:S01]  /*1170*/  IADD3 R13, PT, PT, -R5, RZ, RZ ;  /* 0x000000ff050d7210 */ /* 0x000fe20007ffe1ff */
[----:B------:R-:W-:Y:S01]  /*1180*/  IMAD.HI.U32 R6, R11, R2, RZ ;  /* 0x000000020b067227 */ /* 0x000fe200078e00ff */
[----:B------:R-:W-:-:S03]  /*1190*/  @P0 SHF.R.U32.HI R12, RZ, R3, R14 ;  /* 0x00000003ff0c0219 */ /* 0x000fc6000001160e */
[----:B------:R-:W-:Y:S01]  /*11a0*/  IMAD R13, R4, R13, R20 ;  /* 0x0000000d040d7224 */ /* 0x000fe200078e0214 */
[----:B------:R-:W-:Y:S01]  /*11b0*/  @P0 SHF.R.U32.HI R11, RZ, R3, R6 ;  /* 0x00000003ff0b0219 */ /* 0x000fe20000011606 */
[----:B------:R-:W-:-:S04]  /*11c0*/  IMAD R12, R12, R9, RZ ;  /* 0x000000090c0c7224 */ /* 0x000fc800078e02ff */
[----:B------:R-:W-:Y:S01]  /*11d0*/  IMAD R6, R11, R9, RZ ;  /* 0x000000090b067224 */ /* 0x000fe200078e02ff */
[----:B------:R-:W-:-:S04]  /*11e0*/  ISETP.GE.AND P1, PT, R5, R12, PT ;  /* 0x0000000c0500720c */ /* 0x000fc80003f26270 */
[----:B------:R-:W-:Y:S01]  /*11f0*/  ISETP.GE.OR P1, PT, R7, R6, P1 ;  /* 0x000000060700720c */ /* 0x000fe20000f26670 */
[----:B------:R-:W-:-:S05]  /*1200*/  IMAD.HI.U32 R6, R5, R2, RZ ;  /* 0x0000000205067227 */ /* 0x000fca00078e00ff */
[----:B------:R-:W-:-:S04]  /*1210*/  SHF.R.U32.HI R6, RZ, R3, R6 ;  /* 0x00000003ff067219 */ /* 0x000fc80000011606 */
[----:B------:R-:W-:-:S03]  /*1220*/  SEL R6, R5, R6, !P0 ;  /* 0x0000000605067207 */ /* 0x000fc60004000000 */
[----:B------:R-:W-:Y:S01]  /*1230*/  @!P1 IMAD.HI.U32 R8, R7, R2, RZ ;  /* 0x0000000207089227 */ /* 0x000fe200078e00ff */
[----:B------:R-:W-:-:S04]  /*1240*/  IADD3 R2, PT, PT, -R6, RZ, RZ ;  /* 0x000000ff06027210 */ /* 0x000fc80007ffe1ff */
[----:B------:R-:W-:Y:S01]  /*1250*/  @!P1 SHF.R.U32.HI R8, RZ, R3, R8 ;  /* 0x00000003ff089219 */ /* 0x000fe20000011608 */
[----:B------:R-:W-:-:S03]  /*1260*/  IMAD R2, R9, R2, R5 ;  /* 0x0000000209027224 */ /* 0x000fc600078e0205 */
[----:B------:R-:W-:-:S05]  /*1270*/  @!P1 SEL R3, R7, R8, !P0 ;  /* 0x0000000807039207 */ /* 0x000fca0004000000 */
[--C-:B------:R-:W-:Y:S02]  /*1280*/  @!P1 IMAD.IADD R6, R6, 0x1, -R3.reuse ;  /* 0x0000000106069824 */ /* 0x100fe400078e0a03 */
[----:B------:R-:W-:Y:S01]  /*1290*/  @!P1 IMAD R3, R2, R11, R3 ;  /* 0x0000000b02039224 */ /* 0x000fe200078e0203 */
[----:B------:R-:W-:Y:S01]  /*12a0*/  IADD3 R2, PT, PT, -R7, RZ, RZ ;  /* 0x000000ff07027210 */ /* 0x000fe20007ffe1ff */
[----:B------:R-:W-:Y:S02]  /*12b0*/  @!P1 IMAD R5, R6, R9, R7 ;  /* 0x0000000906059224 */ /* 0x000fe400078e0207 */
[----:B------:R-:W-:Y:S02]  /*12c0*/  @!P1 IMAD.MOV.U32 R7, RZ, RZ, R3 ;  /* 0x000000ffff079224 */ /* 0x000fe400078e0003 */
[----:B------:R-:W-:Y:S02]  /*12d0*/  IMAD R2, R10, R2, R21 ;  /* 0x000000020a027224 */ /* 0x000fe400078e0215 */
[----:B------:R-:W-:-:S02]  /*12e0*/  IMAD R20, R5, R4, R13 ;  /* 0x0000000405147224 */ /* 0x000fc400078e020d */
[----:B------:R-:W-:Y:S02]  /*12f0*/  IMAD R21, R7, R10, R2 ;  /* 0x0000000a07157224 */ /* 0x000fe400078e0202 */
.L_x_16:
[----:B------:R-:W1:Y:S01]  /*1300*/  LDCU UR4, c[0x0][0xb30] ;  /* 0x00016600ff0477ac */ /* 0x000e620008000800 */
[----:B------:R-:W2:Y:S08]  /*1310*/  S2UR UR37, SR_CgaCtaId ;  /* 0x00000000002579c3 */ /* 0x000eb00000008800 */
[----:B------:R-:W3:Y:S01]  /*1320*/  LDC R72, c[0x0][0xb24] ;  /* 0x0002c900ff487b82 */ /* 0x000ee20000000800 */
[----:B-1----:R-:W-:-:S09]  /*1330*/  UISETP.NE.AND UP1, UPT, UR4, 0x1, UPT ;  /* 0x000000010400788c */ /* 0x002fd2000bf25270 */
[----:B--2---:R-:W-:Y:S05]  /*1340*/  BRA.U UP1, `(.L_x_17) ;  /* 0x0000000101407547 */ /* 0x004fea000b800000 */
[----:B------:R-:W1:Y:S08]  /*1350*/  LDC.64 R4, c[0x0][0xb10] ;  /* 0x0002c400ff047b82 */ /* 0x000e700000000a00 */
[----:B------:R-:W2:Y:S08]  /*1360*/  LDC.64 R2, c[0x0][0xb18] ;  /* 0x0002c600ff027b82 */ /* 0x000eb00000000a00 */
[----:B------:R-:W4:Y:S08]  /*1370*/  LDC R6, c[0x0][0xb20] ;  /* 0x0002c800ff067b82 */ /* 0x000f300000000800 */
[----:B------:R-:W3:Y:S01]  /*1380*/  LDC R8, c[0x0][0xb0c] ;  /* 0x0002c300ff087b82 */ /* 0x000ee20000000800 */
[----:B-1----:R-:W-:-:S05]  /*1390*/  IMAD.HI.U32 R4, R21, R4, RZ ;  /* 0x0000000415047227 */ /* 0x002fca00078e00ff */
[----:B------:R-:W-:Y:S01]  /*13a0*/  SHF.R.U32.HI R4, RZ, R5, R4 ;  /* 0x00000005ff047219 */ /* 0x000fe20000011604 */
[----:B--2---:R-:W-:Y:S01]  /*13b0*/  IMAD.HI.U32 R3, R20, R3, RZ ;  /* 0x0000000314037227 */ /* 0x004fe200078e00ff */
[----:B------:R-:W-:-:S04]  /*13c0*/  ISETP.NE.AND P0, PT, R2, 0x1, PT ;  /* 0x000000010200780c */ /* 0x000fc80003f05270 */
[----:B----4-:R-:W-:-:S04]  /*13d0*/  SHF.R.U32.HI R3, RZ, R6, R3 ;  /* 0x00000006ff037219 */ /* 0x010fc80000011603 */
[----:B------:R-:W-:Y:S02]  /*13e0*/  SEL R3, R20, R3, !P0 ;  /* 0x0000000314037207 */ /* 0x000fe40004000000 */
[----:B---3--:R-:W-:-:S04]  /*13f0*/  ISETP.NE.AND P1, PT, R8, 0x1, PT ;  /* 0x000000010800780c */ /* 0x008fc80003f25270 */
[----:B------:R-:W-:-:S05]  /*1400*/  SEL R4, R21, R4, !P1 ;  /* 0x0000000415047207 */ /* 0x000fca0004800000 */
[----:B------:R-:W-:Y:S02]  /*1410*/  IMAD.IADD R5, R3, 0x1, -R4 ;  /* 0x0000000103057824 */ /* 0x000fe400078e0a04 */
[----:B------:R-:W-:Y:S02]  /*1420*/  IMAD.IADD R3, R4, 0x1, -R3 ;  /* 0x0000000104037824 */ /* 0x000fe400078e0a03 */
[----:B------:R-:W-:Y:S02]  /*1430*/  IMAD R21, R5, R8, R21 ;  /* 0x0000000805157224 */ /* 0x000fe400078e0215 */
[----:B------:R-:W-:-:S07]  /*1440*/  IMAD R20, R3, R2, R20 ;  /* 0x0000000203147224 */ /* 0x000fce00078e0214 */
.L_x_17:
[----:B------:R-:W-:Y:S01]  /*1450*/  BAR.SYNC.DEFER_BLOCKING 0x0 ;  /* 0x0000000000007b1d */ /* 0x000fe20000010000 */
[----:B------:R-:W-:Y:S01]  /*1460*/  UISETP.NE.AND UP1, UPT, UR8, 0x2, UPT ;  /* 0x000000020800788c */ /* 0x000fe2000bf25270 */
[----:B------:R-:W-:Y:S02]  /*1470*/  ISETP.NE.OR P5, PT, R0, 0x2, !P5 ;  /* 0x000000020000780c */ /* 0x000fe40006fa5670 */
[----:B------:R-:W-:-:S06]  /*1480*/  LOP3.LUT R2, R189, 0x1f, RZ, 0xc0, !PT ;  /* 0x0000001fbd027812 */ /* 0x000fcc00078ec0ff */
[----:B------:R-:W-:Y:S05]  /*1490*/  BRA.U UP1, `(.L_x_18) ;  /* 0x0000001501747547 */ /* 0x000fea000b800000 */
[----:B------:R-:W1:Y:S01]  /*14a0*/  LDCU UR13, c[0x0][0x38c] ;  /* 0x00007180ff0d77ac */ /* 0x000e620008000800 */
[----:B------:R-:W2:Y:S01]  /*14b0*/  LDC R9, c[0x0][0x370] ;  /* 0x0000dc00ff097b82 */ /* 0x000ea20000000800 */
[----:B------:R-:W-:Y:S01]  /*14c0*/  PLOP3.LUT P1, PT, PT, PT, UP2, 0x80, 0x8 ;  /* 0x000000000008781c */ /* 0x000fe20003f2f028 */
[----:B------:R-:W-:Y:S01]  /*14d0*/  IMAD.MOV.U32 R15, RZ, RZ, 0x1 ;  /* 0x00000001ff0f7424 */ /* 0x000fe200078e00ff */
[----:B------:R-:W-:Y:S01]  /*14e0*/  ISETP.EQ.OR P4, PT, R2, RZ, P5 ;  /* 0x000000ff0200720c */ /* 0x000fe20002f82670 */
[----:B------:R-:W-:Y:S01]  /*14f0*/  IMAD.MOV.U32 R14, RZ, RZ, RZ ;  /* 0x000000ffff0e7224 */ /* 0x000fe200078e00ff */
[----:B------:R-:W-:Y:S02]  /*1500*/  PLOP3.LUT P1, PT, P1, PT, PT, 0x8, 0x80 ;  /* 0x000000000080781c */ /* 0x000fe40000f2e170 */
[----:B------:R-:W-:Y:S01]  /*1510*/  CS2R R12, SRZ ;  /* 0x00000000000c7805 */ /* 0x000fe2000001ff00 */
[----:B------:R-:W-:Y:S01]  /*1520*/  IMAD.MOV.U32 R10, RZ, RZ, 0x1 ;  /* 0x00000001ff0a7424 */ /* 0x000fe200078e00ff */
[----:B------:R-:W4:Y:S01]  /*1530*/  LDC R0, c[0x0][0x374] ;  /* 0x0000dd00ff007b82 */ /* 0x000f220000000800 */
[----:B------:R-:W2:Y:S01]  /*1540*/  LDCU.64 UR22, c[0x0][0x348] ;  /* 0x00006900ff1677ac */ /* 0x000ea20008000a00 */
[----:B------:R-:W-:Y:S01]  /*1550*/  UMOV UR6, URZ ;  /* 0x000000ff00067c82 */ /* 0x000fe20008000000 */
[----:B-1----:R-:W-:-:S04]  /*1560*/  UIADD3 UR5, UPT, UPT, UR13, 0x3f, URZ ;  /* 0x0000003f0d057890 */ /* 0x002fc8000fffe0ff */
[----:B------:R-:W-:-:S04]  /*1570*/  USHF.R.S32.HI UR4, URZ, 0x1f, UR5 ;  /* 0x0000001fff047899 */ /* 0x000fc80008011405 */
[----:B------:R-:W-:-:S04]  /*1580*/  ULEA.HI UR4, UR4, UR5, URZ, 0x6 ;  /* 0x0000000504047291 */ /* 0x000fc8000f8f30ff */
[----:B------:R-:W-:Y:S02]  /*1590*/  USHF.R.S32.HI UR15, URZ, 0x6, UR4 ;  /* 0x00000006ff0f7899 */ /* 0x000fe40008011404 */
[----:B------:R-:W-:Y:S02]  /*15a0*/  UIADD3 UR4, UPT, UPT, UR13, -0x1, URZ ;  /* 0xffffffff0d047890 */ /* 0x000fe4000fffe0ff */
[----:B------:R-:W-:Y:S02]  /*15b0*/  UISETP.LT.U32.AND UP0, UPT, UR15, 0xc, UPT ;  /* 0x0000000c0f00788c */ /* 0x000fe4000bf01070 */
[----:B------:R-:W-:Y:S02]  /*15c0*/  UISETP.GE.U32.AND UP1, UPT, UR4, -0x7f, UPT ;  /* 0xffffff810400788c */ /* 0x000fe4000bf26070 */
[----:B------:R-:W-:Y:S02]  /*15d0*/  USEL UR14, UR15, 0xc, UP0 ;  /* 0x0000000c0f0e7887 */ /* 0x000fe40008000000 */
[----:B------:R-:W-:-:S02]  /*15e0*/  UIADD3 UR13, UPT, UPT, UR13, 0x7e, URZ ;  /* 0x0000007e0d0d7890 */ /* 0x000fc4000fffe0ff */
[----:B------:R-:W-:Y:S02]  /*15f0*/  UIADD3 UR5, UPT, UPT, UR14, -0x1, URZ ;  /* 0xffffffff0e057890 */ /* 0x000fe4000fffe0ff */
[----:B------:R-:W-:-:S03]  /*1600*/  UIADD3 UR7, UPT, UPT, UR15, -UR14, URZ ;  /* 0x8000000e0f077290 */ /* 0x000fc6000fffe0ff */
[----:B------:R-:W-:-:S04]  /*1610*/  @UP1 UIADD3 UR5, UPT, UPT, UR14, URZ, URZ ;  /* 0x000000ff0e051290 */ /* 0x000fc8000fffe0ff */
[----:B--2---:R-:W-:-:S12]  /*1620*/  UIADD3 UR5, UPT, UPT, UR5, 0x1, URZ ;  /* 0x0000000105057890 */ /* 0x004fd8000fffe0ff */
.L_x_36:
[----:B------:R-:W-:Y:S01]  /*1630*/  UISETP.NE.AND UP0, UPT, UR37, URZ, UPT ;  /* 0x000000ff2500728c */ /* 0x000fe2000bf05270 */
[----:B------:R-:W1:Y:S08]  /*1640*/  S2UR UR37, SR_CgaCtaId ;  /* 0x00000000002579c3 */ /* 0x000e700000008800 */
[----:B------:R-:W-:Y:S05]  /*1650*/  BRA.U UP0, `(.L_x_19) ;  /* 0x0000000100347547 */ /* 0x000fea000b800000 */
[----:B------:R-:W2:Y:S01]  /*1660*/  S2R R2, SR_CgaCtaId ;  /* 0x0000000000027919 */ /* 0x000ea20000008800 */
[----:B------:R-:W-:-:S04]  /*1670*/  MOV R3, 0x400 ;  /* 0x0000040000037802 */ /* 0x000fc80000000f00 */
[----:B--2---:R-:W-:Y:S02]  /*1680*/  LEA R3, R2, R3, 0x18 ;  /* 0x0000000302037211 */ /* 0x004fe400078ec0ff */
[----:B------:R-:W-:-:S03]  /*1690*/  SHF.L.U32 R2, R10, 0x1f, RZ ;  /* 0x0000001f0a027819 */ /* 0x000fc600000006ff */
[----:B------:R-:W-:-:S04]  /*16a0*/  IMAD R3, R12, 0x8, R3 ;  /* 0x000000080c037824 */ /* 0x000fc800078e0203 */
[----:B------:R-:W2:Y:S02]  /*16b0*/  SYNCS.PHASECHK.TRANS64.TRYWAIT P0, [R3+URZ+0x160], R2 ;  /* 0x00016002030075a7 */ /* 0x000ea400080011ff */
[----:B--2---:R-:W-:Y:S05]  /*16c0*/  @!P0 BRA `(.L_x_20) ;  /* 0x0000006c00f48947 */ /* 0x004fea0003800000 */
.L_x_115:
[----:B------:R-:W-:Y:S01]  /*16d0*/  VIADD R12, R12, 0x1 ;  /* 0x000000010c0c7836 */ /* 0x000fe20000000000 */
[----:B------:R2:W-:Y:S04]  /*16e0*/  SYNCS.ARRIVE.TRANS64.A1T0 RZ, [R3+URZ+0x150], RZ ;  /* 0x000150ff03ff79a7 */ /* 0x0005e800081000ff */
[----:B------:R-:W-:-:S04]  /*16f0*/  ISETP.NE.AND P0, PT, R12, 0x2, PT ;  /* 0x000000020c00780c */ /* 0x000fc80003f05270 */
[----:B------:R-:W-:Y:S02]  /*1700*/  SEL R12, R12, RZ, P0 ;  /* 0x000000ff0c0c7207 */ /* 0x000fe40000000000 */
[----:B--2---:R-:W-:-:S04]  /*1710*/  SEL R3, RZ, 0x1, P0 ;  /* 0x00000001ff037807 */ /* 0x004fc80000000000 */
[----:B------:R-:W-:-:S07]  /*1720*/  LOP3.LUT R10, R10, R3, RZ, 0x3c, !PT ;  /* 0x000000030a0a7212 */ /* 0x000fce00078e3cff */
.L_x_19:
[----:B------:R-:W-:Y:S01]  /*1730*/  UMOV UR4, 0x400 ;  /* 0x0000040000047882 */ /* 0x000fe20000000000 */
[----:B------:R-:W-:Y:S01]  /*1740*/  SHF.L.U32 R2, R15, 0x1f, RZ ;  /* 0x0000001f0f027819 */ /* 0x000fe200000006ff */
[----:B-1----:R-:W-:Y:S01]  /*1750*/  ULEA UR4, UR37, UR4, 0x18 ;  /* 0x0000000425047291 */ /* 0x002fe2000f8ec0ff */
[----:B------:R-:W-:Y:S01]  /*1760*/  R2UR UR34, R21 ;  /* 0x00000000152272ca */ /* 0x000fe200000e0000 */
[----:B------:R-:W-:Y:S01]  /*1770*/  UISETP.GE.U32.AND UP0, UPT, UR13, 0x7f, UPT ;  /* 0x0000007f0d00788c */ /* 0x000fe2000bf06070 */
[----:B------:R-:W-:Y:S01]  /*1780*/  R2UR UR10, R20 ;  /* 0x00000000140a72ca */ /* 0x000fe200000e0000 */
[----:B------:R-:W-:Y:S01]  /*1790*/  ULEA UR8, UR6, UR4, 0x3 ;  /* 0x0000000406087291 */ /* 0x000fe2000f8e18ff */
[----:B------:R-:W-:-:S08]  /*17a0*/  UMOV UR24, URZ ;  /* 0x000000ff00187c82 */ /* 0x000fd00008000000 */
[----:B------:R1:W2:Y:S01]  /*17b0*/  SYNCS.PHASECHK.TRANS64.TRYWAIT P0, [UR8+0x60], R2 ;  /* 0x00006002ff0075a7 */ /* 0x0002a20008001108 */
[----:B------:R-:W-:Y:S02]  /*17c0*/  USHF.L.U32 UR34, UR34, 0x7, URZ ;  /* 0x0000000722227899 */ /* 0x000fe400080006ff */
[----:B------:R-:W-:Y:S01]  /*17d0*/  USHF.L.U32 UR10, UR10, 0x7, URZ ;  /* 0x000000070a0a7899 */ /* 0x000fe200080006ff */
[----:B------:R-:W-:Y:S11]  /*17e0*/  BRA.U !UP0, `(.L_x_21) ;  /* 0x0000000108a47547 */ /* 0x000ff6000b800000 */
[----:B------:R-:W-:Y:S01]  /*17f0*/  UMOV UR16, URZ ;  /* 0x000000ff00107c82 */ /* 0x000fe20008000000 */
[----:B------:R-:W-:-:S05]  /*1800*/  UMOV UR17, UR6 ;  /* 0x0000000600117c82 */ /* 0x000fca0008000000 */
.L_x_26:
[----:B-1----:R-:W-:Y:S01]  /*1810*/  ULEA UR33, UR17, UR4, 0x3 ;  /* 0x0000000411217291 */ /* 0x002fe2000f8e18ff */
[----:B--2---:R-:W-:Y:S01]  /*1820*/  @!P5 MOV R3, 0x4000 ;  /* 0x000040000003d802 */ /* 0x004fe20000000f00 */
[----:B--2---:R-:W-:Y:S10]  /*1830*/  @P0 BRA `(.L_x_22) ;  /* 0x00000000000c0947 */ /* 0x004ff40003800000 */
[----:B------:R-:W-:-:S04]  /*1840*/  SHF.L.U32 R5, R15, 0x1f, RZ ;  /* 0x0000001f0f057819 */ /* 0x000fc800000006ff */
[----:B------:R-:W2:Y:S02]  /*1850*/  SYNCS.PHASECHK.TRANS64.TRYWAIT P0, [UR33+0x60], R5 ;  /* 0x00006005ff0075a7 */ /* 0x000ea40008001121 */
[----:B--2---:R-:W-:Y:S05]  /*1860*/  @!P0 BRA `(.L_x_23) ;  /* 0x0000006c00a08947 */ /* 0x004fea0003800000 */
.L_x_22:
[----:B------:R2:W-:Y:S01]  /*1870*/  @!P5 SYNCS.ARRIVE.TRANS64 RZ, [UR33], R3 ;  /* 0x00000003ffffd9a7 */ /* 0x0005e20008000021 */
[----:B------:R-:W-:Y:S04]  /*1880*/  BSSY.RECONVERGENT B0, `(.L_x_24) ;  /* 0x0000003000007945 */ /* 0x000fe80003800200 */
[----:B------:R-:W-:Y:S05]  /*1890*/  @P4 BRA `(.L_x_25) ;  /* 0x0000000000044947 */ /* 0x000fea0003800000 */
[----:B------:R-:W-:Y:S05]  /*18a0*/  BPT.TRAP 0x1 ;  /* 0x000000040000795c */ /* 0x000fea0000300000 */
.L_x_25:
[----:B------:R-:W-:Y:S05]  /*18b0*/  BSYNC.RECONVERGENT B0 ;  /* 0x0000000000007941 */ /* 0x000fea0003800200 */
.L_x_24:
[----:B------:R-:W-:Y:S02]  /*18c0*/  UIADD3 UR6, UPT, UPT, UR17, 0x1, URZ ;  /* 0x0000000111067890 */ /* 0x000fe4000fffe0ff */
[----:B------:R-:W-:Y:S02]  /*18d0*/  UIADD3 UR26, UP1, UPT, UR22, 0x80, URZ ;  /* 0x00000080161a7890 */ /* 0x000fe4000ff3e0ff */
[----:B------:R-:W-:Y:S02]  /*18e0*/  UISETP.NE.AND UP0, UPT, UR6, 0xc, UPT ;  /* 0x0000000c0600788c */ /* 0x000fe4000bf05270 */
[----:B------:R-:W-:Y:S02]  /*18f0*/  USHF.L.U32 UR35, UR16, 0x6, URZ ;  /* 0x0000000610237899 */ /* 0x000fe400080006ff */
[----:B------:R-:W-:Y:S02]  /*1900*/  USEL UR9, URZ, 0x1, UP0 ;  /* 0x00000001ff097887 */ /* 0x000fe40008000000 */
[----:B------:R-:W-:-:S02]  /*1910*/  USEL UR6, UR6, URZ, UP0 ;  /* 0x000000ff06067287 */ /* 0x000fc40008000000 */
[----:B------:R-:W-:Y:S02]  /*1920*/  UIADD3 UR20, UP0, UPT, UR22, 0x180, URZ ;  /* 0x0000018016147890 */ /* 0x000fe4000ff1e0ff */
[----:B------:R-:W-:Y:S01]  /*1930*/  ULEA UR8, UR6, UR4, 0x3 ;  /* 0x0000000406087291 */ /* 0x000fe2000f8e18ff */
[----:B------:R-:W-:Y:S01]  /*1940*/  LOP3.LUT R15, R15, UR9, RZ, 0x3c, !PT ;  /* 0x000000090f0f7c12 */ /* 0x000fe2000f8e3cff */
[----:B------:R-:W-:Y:S02]  /*1950*/  UIADD3.X UR27, UPT, UPT, URZ, UR23, URZ, UP1, !UPT ;  /* 0x00000017ff1b7290 */ /* 0x000fe40008ffe4ff */
[----:B------:R-:W-:Y:S01]  /*1960*/  UIADD3.X UR21, UPT, UPT, URZ, UR23, URZ, UP0, !UPT ;  /* 0x00000017ff157290 */ /* 0x000fe200087fe4ff */
[----:B-1----:R-:W-:Y:S01]  /*1970*/  SHF.L.U32 R2, R15, 0x1f, RZ ;  /* 0x0000001f0f027819 */ /* 0x002fe200000006ff */
[----:B------:R-:W-:Y:S01]  /*1980*/  UMOV UR18, 0x0 ;  /* 0x0000000000127882 */ /* 0x000fe20000000000 */
[----:B------:R-:W-:Y:S01]  /*1990*/  UMOV UR19, 0x10000000 ;  /* 0x1000000000137882 */ /* 0x000fe20000000000 */
[----:B------:R-:W-:Y:S01]  /*19a0*/  UMOV UR12, UR36 ;  /* 0x00000024000c7c82 */ /* 0x000fe20008000000 */
[----:B------:R1:W1:Y:S01]  /*19b0*/  SYNCS.PHASECHK.TRANS64.TRYWAIT P0, [UR8+0x60], R2 ;  /* 0x00006002ff0075a7 */ /* 0x0002620008001108 */
[----:B------:R-:W-:Y:S01]  /*19c0*/  ULEA UR8, UR17, UR4, 0xd ;  /* 0x0000000411087291 */ /* 0x000fe2000f8e68ff */
[----:B------:R-:W-:Y:S01]  /*19d0*/  UMOV UR9, UR33 ;  /* 0x0000002100097c82 */ /* 0x000fe20008000000 */
[----:B------:R-:W-:-:S02]  /*19e0*/  UMOV UR11, UR35 ;  /* 0x00000023000b7c82 */ /* 0x000fc40008000000 */
[----:B------:R-:W-:Y:S02]  /*19f0*/  UIADD3 UR32, UPT, UPT, UR8, 0x8400, URZ ;  /* 0x0000840008207890 */ /* 0x000fe4000fffe0ff */
[----:B------:R-:W-:Y:S02]  /*1a00*/  UIADD3 UR8, UPT, UPT, UR8, 0x20400, URZ ;  /* 0x0002040008087890 */ /* 0x000fe4000fffe0ff */
[----:B------:R-:W-:Y:S01]  /*1a10*/  UIADD3 UR16, UPT, UPT, UR16, 0x1, URZ ;  /* 0x0000000110107890 */ /* 0x000fe2000fffe0ff */
[----:B------:R-:W-:Y:S01]  /*1a20*/  UMOV UR24, UR5 ;  /* 0x0000000500187c82 */ /* 0x000fe20008000000 */
[----:B------:R-:W-:Y:S02]  /*1a30*/  UMOV UR17, UR6 ;  /* 0x0000000600117c82 */ /* 0x000fe40008000000 */
[----:B------:R-:W-:Y:S01]  /*1a40*/  UISETP.NE.AND UP0, UPT, UR16, UR5, UPT ;  /* 0x000000051000728c */ /* 0x000fe2000bf05270 */
[----:B------:R1:W-:Y:S02]  /*1a50*/  UTMALDG.3D [UR32], [UR26], desc[UR18] ;  /* 0x000012201a0075b4 */ /* 0x0003e40008011000 */
[----:B------:R1:W-:Y:S06]  /*1a60*/  UTMALDG.3D [UR8], [UR20], desc[UR18] ;  /* 0x00001208140075b4 */ /* 0x0003ec0008011000 */
[----:B------:R-:W-:Y:S05]  /*1a70*/  BRA.U UP0, `(.L_x_26) ;  /* 0xfffffffd00647547 */ /* 0x000fea000b83ffff */
.L_x_21:
[----:B-1----:R-:W-:Y:S01]  /*1a80*/  ULEA UR8, UR6, UR4, 0x3 ;  /* 0x0000000406087291 */ /* 0x002fe2000f8e18ff */
[----:B------:R-:W-:Y:S01]  /*1a90*/  SHF.L.U32 R2, R15, 0x1f, RZ ;  /* 0x0000001f0f027819 */ /* 0x000fe200000006ff */
[----:B------:R-:W-:Y:S01]  /*1aa0*/  @!P1 SYNCS.ARRIVE.TRANS64.A1T0 RZ, [UR4+0xe8], RZ ;  /* 0x0000e8ffffff99a7 */ /* 0x000fe20008100004 */
[----:B------:R-:W-:-:S06]  /*1ab0*/  UISETP.GT.AND UP0, UPT, UR15, UR14, UPT ;  /* 0x0000000e0f00728c */ /* 0x000fcc000bf04270 */
[----:B--2---:R1:W2:Y:S03]  /*1ac0*/  SYNCS.PHASECHK.TRANS64.TRYWAIT P0, [UR8+0x60], R2 ;  /* 0x00006002ff0075a7 */ /* 0x0042a60008001108 */
[----:B------:R-:W-:Y:S05]  /*1ad0*/  BRA.U !UP0, `(.L_x_27) ;  /* 0x0000000108a87547 */ /* 0x000fea000b800000 */
[----:B------:R-:W-:Y:S01]  /*1ae0*/  UIADD3 UR21, UPT, UPT, UR7, UR24, URZ ;  /* 0x0000001807157290 */ /* 0x000fe2000fffe0ff */
[----:B------:R-:W-:-:S11]  /*1af0*/  UMOV UR25, UR6 ;  /* 0x0000000600197c82 */ /* 0x000fd60008000000 */
.L_x_32:
[----:B-1----:R-:W-:Y:S01]  /*1b00*/  ULEA UR17, UR25, UR4, 0x3 ;  /* 0x0000000419117291 */ /* 0x002fe2000f8e18ff */
[----:B--2---:R-:W-:Y:S01]  /*1b10*/  @!P5 MOV R3, 0x4000 ;  /* 0x000040000003d802 */ /* 0x004fe20000000f00 */
[----:B--2---:R-:W-:Y:S10]  /*1b20*/  @P0 BRA `(.L_x_28) ;  /* 0x00000000000c0947 */ /* 0x004ff40003800000 */
[----:B------:R-:W-:-:S04]  /*1b30*/  SHF.L.U32 R5, R15, 0x1f, RZ ;  /* 0x0000001f0f057819 */ /* 0x000fc800000006ff */
[----:B------:R-:W2:Y:S02]  /*1b40*/  SYNCS.PHASECHK.TRANS64.TRYWAIT P0, [UR17+0x60], R5 ;  /* 0x00006005ff0075a7 */ /* 0x000ea40008001111 */
[----:B--2---:R-:W-:Y:S05]  /*1b50*/  @!P0 BRA `(.L_x_29) ;  /* 0x0000006800fc8947 */ /* 0x004fea0003800000 */
.L_x_28:
[----:B------:R2:W-:Y:S01]  /*1b60*/  @!P5 SYNCS.ARRIVE.TRANS64 RZ, [UR17], R3 ;  /* 0x00000003ffffd9a7 */ /* 0x0005e20008000011 */
[----:B------:R-:W-:Y:S04]  /*1b70*/  BSSY.RECONVERGENT B0, `(.L_x_30) ;  /* 0x0000003000007945 */ /* 0x000fe80003800200 */
[----:B------:R-:W-:Y:S05]  /*1b80*/  @P4 BRA `(.L_x_31) ;  /* 0x0000000000044947 */ /* 0x000fea0003800000 */
[----:B------:R-:W-:Y:S05]  /*1b90*/  BPT.TRAP 0x1 ;  /* 0x000000040000795c */ /* 0x000fea0000300000 */
.L_x_31:
[----:B------:R-:W-:Y:S05]  /*1ba0*/  BSYNC.RECONVERGENT B0 ;  /* 0x0000000000007941 */ /* 0x000fea0003800200 */
.L_x_30:
        /* <DEDUP_REMOVED lines=20> */
[----:B------:R-:W-:Y:S01]  /*1cf0*/  UIADD3 UR8, UPT, UPT, UR8, 0x20400, URZ ;  /* 0x0002040008087890 */ /* 0x000fe2000fffe0ff */
[----:B------:R-:W-:Y:S01]  /*1d00*/  UMOV UR9, UR17 ;  /* 0x0000001100097c82 */ /* 0x000fe20008000000 */
[----:B------:R-:W-:Y:S01]  /*1d10*/  UMOV UR11, UR19 ;  /* 0x00000013000b7c82 */ /* 0x000fe20008000000 */
[----:B------:R-:W-:Y:S01]  /*1d20*/  UIADD3 UR24, UPT, UPT, UR24, 0x1, URZ ;  /* 0x0000000118187890 */ /* 0x000fe2000fffe0ff */
[----:B------:R-:W-:-:S03]  /*1d30*/  UMOV UR25, UR6 ;  /* 0x0000000600197c82 */ /* 0x000fc60008000000 */
[----:B------:R1:W-:Y:S01]  /*1d40*/  UTMALDG.3D [UR16], [UR30], desc[UR26] ;  /* 0x00001a101e0075b4 */ /* 0x0003e20008011000 */
[----:B------:R-:W-:Y:S01]  /*1d50*/  UISETP.NE.AND UP0, UPT, UR24, UR21, UPT ;  /* 0x000000151800728c */ /* 0x000fe2000bf05270 */
[----:B------:R1:W-:Y:S08]  /*1d60*/  UTMALDG.3D [UR8], [UR28], desc[UR26] ;  /* 0x00001a081c0075b4 */ /* 0x0003f00008011000 */
[----:B------:R-:W-:Y:S05]  /*1d70*/  BRA.U UP0, `(.L_x_32) ;  /* 0xfffffffd00607547 */ /* 0x000fea000b83ffff */
.L_x_27:
[C---:B-1----:R-:W-:Y:S01]  /*1d80*/  LEA R2, R14.reuse, UR4, 0x3 ;  /* 0x000000040e027c11 */ /* 0x042fe2000f8e18ff */
[----:B------:R-:W-:Y:S01]  /*1d90*/  NOP ;  /* 0x0000000000007918 */ /* 0x000fe20000000000 */
[----:B--2---:R-:W-:Y:S02]  /*1da0*/  SHF.L.U32 R3, R13, 0x1f, RZ ;  /* 0x0000001f0d037819 */ /* 0x004fe400000006ff */
[----:B------:R-:W-:Y:S02]  /*1db0*/  LEA R4, R14, UR4, 0x4 ;  /* 0x000000040e047c11 */ /* 0x000fe4000f8e20ff */
[----:B------:R-:W1:Y:S02]  /*1dc0*/  SYNCS.PHASECHK.TRANS64.TRYWAIT P0, [R2+URZ+0xf0], R3 ;  /* 0x0000f003020075a7 */ /* 0x000e6400080011ff */
[----:B-1----:R-:W-:Y:S05]  /*1dd0*/  @!P0 BRA `(.L_x_33) ;  /* 0x0000006800748947 */ /* 0x002fea0003800000 */
.L_x_118:
[----:B------:R-:W2:Y:S01]  /*1de0*/  LDS.128 R4, [R4+0x180] ;  /* 0x0001800004047984 */ /* 0x000ea20000000c00 */
[----:B---3--:R-:W-:Y:S01]  /*1df0*/  ISETP.GE.AND P0, PT, R72, 0x1, PT ;  /* 0x000000014800780c */ /* 0x008fe20003f06270 */
[----:B-1----:R-:W-:Y:S01]  /*1e00*/  VIADD R2, R2, 0x100 ;  /* 0x0000010002027836 */ /* 0x002fe20000000000 */
[----:B------:R-:W-:Y:S01]  /*1e10*/  @!PT LDS RZ, [RZ] ;  /* 0x00000000fffff984 */ /* 0x000fe20000000800 */
[----:B------:R-:W-:Y:S01]  /*1e20*/  @!PT LDS RZ, [RZ] ;  /* 0x00000000fffff984 */ /* 0x000fe20000000800 */
[----:B------:R-:W-:Y:S01]  /*1e30*/  @!PT LDS RZ, [RZ] ;  /* 0x00000000fffff984 */ /* 0x000fe20000000800 */
[----:B------:R-:W-:Y:S01]  /*1e40*/  @!PT LDS RZ, [RZ] ;  /* 0x00000000fffff984 */ /* 0x000fe20000000800 */
[----:B------:R1:W-:Y:S06]  /*1e50*/  MEMBAR.ALL.CTA ;  /* 0x0000000000007992 */ /* 0x0003ec0000008000 */
[----:B-1----:R-:W1:Y:S01]  /*1e60*/  FENCE.VIEW.ASYNC.S ;  /* 0x00000000000073c6 */ /* 0x002e620000000000 */
[----:B------:R-:W-:-:S04]  /*1e70*/  PRMT R2, RZ, 0x654, R2 ;  /* 0x00000654ff027816 */ /* 0x000fc80000000002 */
[----:B-1----:R1:W-:Y:S01]  /*1e80*/  SYNCS.ARRIVE.TRANS64.RED.A1T0 RZ, [R2+URZ], RZ ;  /* 0x000000ff02ff79a7 */ /* 0x0023e200081004ff */
[----:B--2---:R-:W-:-:S13]  /*1e90*/  LOP3.LUT P2, RZ, R6, 0x1, RZ, 0xc0, !PT ;  /* 0x0000000106ff7812 */ /* 0x004fda000784c0ff */
[----:B------:R-:W-:Y:S01]  /*1ea0*/  @P2 SHF.R.U32.HI R3, RZ, 0x10, R5 ;  /* 0x00000010ff032819 */ /* 0x000fe20000011605 */
[----:B------:R-:W-:Y:S01]  /*1eb0*/  VOTEU.ANY UP0, P2 ;  /* 0x0000000000ff7886 */ /* 0x000fe20001000100 */
[----:B------:R-:W-:Y:S02]  /*1ec0*/  @P2 MOV R11, R4 ;  /* 0x00000004000b2202 */ /* 0x000fe40000000f00 */
[----:B------:R-:W-:Y:S02]  /*1ed0*/  @P2 R2UR.BROADCAST UR8, R3 ;  /* 0x00000000030822ca */ /* 0x000fe400008e0000 */
[----:B------:R-:W-:-:S11]  /*1ee0*/  @P2 LOP3.LUT R8, R5, 0xffff, RZ, 0xc0, !PT ;  /* 0x0000ffff05082812 */ /* 0x000fd600078ec0ff */
[----:B------:R-:W-:Y:S01]  /*1ef0*/  @UP0 UMOV UR36, UR8 ;  /* 0x0000000800240c82 */ /* 0x000fe20008000000 */
[----:B-1----:R-:W-:Y:S05]  /*1f00*/  @!P0 BRA `(.L_x_34) ;  /* 0x0000000000b88947 */ /* 0x002fea0003800000 */
[----:B------:R-:W4:Y:S01]  /*1f10*/  LDC.64 R4, c[0x0][0xb18] ;  /* 0x0002c600ff047b82 */ /* 0x000f220000000a00 */
[----:B------:R-:W-:-:S07]  /*1f20*/  ISETP.NE.AND P3, PT, R72, 0x1, PT ;  /* 0x000000014800780c */ /* 0x000fce0003f65270 */
[----:B------:R-:W1:Y:S08]  /*1f30*/  LDC.64 R6, c[0x0][0xb10] ;  /* 0x0002c400ff067b82 */ /* 0x000e700000000a00 */
[----:B------:R-:W2:Y:S08]  /*1f40*/  LDC R16, c[0x0][0xb20] ;  /* 0x0002c800ff107b82 */ /* 0x000eb00000000800 */
[----:B------:R-:W3:Y:S01]  /*1f50*/  LDC R18, c[0x0][0xb0c] ;  /* 0x0002c300ff127b82 */ /* 0x000ee20000000800 */
[----:B----4-:R-:W-:Y:S01]  /*1f60*/  IMAD.HI.U32 R17, R0, R5, RZ ;  /* 0x0000000500117227 */ /* 0x010fe200078e00ff */
[----:B------:R-:W-:-:S03]  /*1f70*/  ISETP.NE.AND P0, PT, R4, 0x1, PT ;  /* 0x000000010400780c */ /* 0x000fc60003f05270 */
[----:B------:R-:W-:-:S03]  /*1f80*/  IMAD.HI.U32 R5, R8, R5, RZ ;  /* 0x0000000508057227 */ /* 0x000fc600078e00ff */
[----:B------:R-:W4:Y:S01]  /*1f90*/  LDC.64 R2, c[0x0][0xb28] ;  /* 0x0002ca00ff027b82 */ /* 0x000f220000000a00 */
[----:B-1----:R-:W-:-:S04]  /*1fa0*/  IMAD.HI.U32 R20, R9, R6, RZ ;  /* 0x0000000609147227 */ /* 0x002fc800078e00ff */
[----:B------:R-:W-:Y:S01]  /*1fb0*/  IMAD.HI.U32 R22, R11, R6, RZ ;  /* 0x000000060b167227 */ /* 0x000fe200078e00ff */
[----:B------:R-:W-:Y:S02]  /*1fc0*/  SHF.R.U32.HI R20, RZ, R7, R20 ;  /* 0x00000007ff147219 */ /* 0x000fe40000011614 */
[-C--:B--2---:R-:W-:Y:S02]  /*1fd0*/  SHF.R.U32.HI R17, RZ, R16.reuse, R17 ;  /* 0x00000010ff117219 */ /* 0x084fe40000011611 */
[----:B------:R-:W-:Y:S02]  /*1fe0*/  SHF.R.U32.HI R5, RZ, R16, R5 ;  /* 0x00000010ff057219 */ /* 0x000fe40000011605 */
[----:B------:R-:W-:Y:S02]  /*1ff0*/  SEL R17, R0, R17, !P0 ;  /* 0x0000001100117207 */ /* 0x000fe40004000000 */
[----:B------:R-:W-:Y:S02]  /*2000*/  SHF.R.U32.HI R22, RZ, R7, R22 ;  /* 0x00000007ff167219 */ /* 0x000fe40000011616 */
[----:B---3--:R-:W-:-:S02]  /*2010*/  ISETP.NE.AND P1, PT, R18, 0x1, PT ;  /* 0x000000011200780c */ /* 0x008fc40003f25270 */
[----:B------:R-:W-:Y:S02]  /*2020*/  SEL R5, R8, R5, !P0 ;  /* 0x0000000508057207 */ /* 0x000fe40004000000 */
[----:B------:R-:W-:Y:S02]  /*2030*/  SEL R19, R9, R20, !P1 ;  /* 0x0000001409137207 */ /* 0x000fe40004800000 */
[----:B------:R-:W-:Y:S01]  /*2040*/  SEL R7, R11, R22, !P1 ;  /* 0x000000160b077207 */ /* 0x000fe20004800000 */
[----:B----4-:R-:W-:-:S04]  /*2050*/  IMAD.HI.U32 R20, R17, R2, RZ ;  /* 0x0000000211147227 */ /* 0x010fc800078e00ff */
[----:B------:R-:W-:Y:S01]  /*2060*/  IMAD.HI.U32 R6, R19, R2, RZ ;  /* 0x0000000213067227 */ /* 0x000fe200078e00ff */
[----:B------:R-:W-:-:S04]  /*2070*/  @P3 SHF.R.U32.HI R17, RZ, R3, R20 ;  /* 0x00000003ff113219 */ /* 0x000fc80000011614 */
[----:B------:R-:W-:Y:S01]  /*2080*/  @P3 SHF.R.U32.HI R19, RZ, R3, R6 ;  /* 0x00000003ff133219 */ /* 0x000fe20000011606 */
[----:B------:R-:W-:-:S04]  /*2090*/  IMAD R17, R72, R17, RZ ;  /* 0x0000001148117224 */ /* 0x000fc800078e02ff */
[----:B------:R-:W-:Y:S01]  /*20a0*/  IMAD R6, R72, R19, RZ ;  /* 0x0000001348067224 */ /* 0x000fe200078e02ff */
[C---:B------:R-:W-:Y:S02]  /*20b0*/  ISETP.GE.AND P0, PT, R5.reuse, R17, PT ;  /* 0x000000110500720c */ /* 0x040fe40003f06270 */
[----:B------:R-:W-:Y:S02]  /*20c0*/  IADD3 R17, PT, PT, -R5, RZ, RZ ;  /* 0x000000ff05117210 */ /* 0x000fe40007ffe1ff */
[----:B------:R-:W-:Y:S01]  /*20d0*/  ISETP.GE.OR P0, PT, R7, R6, P0 ;  /* 0x000000060700720c */ /* 0x000fe20000706670 */
[----:B------:R-:W-:-:S04]  /*20e0*/  IMAD.HI.U32 R6, R5, R2, RZ ;  /* 0x0000000205067227 */ /* 0x000fc800078e00ff */
[----:B------:R-:W-:Y:S01]  /*20f0*/  IMAD R8, R4, R17, R8 ;  /* 0x0000001104087224 */ /* 0x000fe200078e0208 */
[----:B------:R-:W-:-:S04]  /*2100*/  SHF.R.U32.HI R6, RZ, R3, R6 ;  /* 0x00000003ff067219 */ /* 0x000fc80000011606 */
[----:B------:R-:W-:-:S03]  /*2110*/  SEL R6, R5, R6, !P3 ;  /* 0x0000000605067207 */ /* 0x000fc60005800000 */
[----:B------:R-:W-:-:S04]  /*2120*/  @!P0 IMAD.HI.U32 R16, R7, R2, RZ ;  /* 0x0000000207108227 */ /* 0x000fc800078e00ff */
[----:B------:R-:W-:Y:S01]  /*2130*/  IMAD.MOV R2, RZ, RZ, -R6 ;  /* 0x000000ffff027224 */ /* 0x000fe200078e0a06 */
[----:B------:R-:W-:-:S03]  /*2140*/  @!P0 SHF.R.U32.HI R16, RZ, R3, R16 ;  /* 0x00000003ff108219 */ /* 0x000fc60000011610 */
[----:B------:R-:W-:Y:S01]  /*2150*/  IMAD R2, R72, R2, R5 ;  /* 0x0000000248027224 */ /* 0x000fe200078e0205 */
        /* <DEDUP_REMOVED lines=9> */
.L_x_34:
[----:B------:R-:W1:Y:S02]  /*21f0*/  LDCU UR8, c[0x0][0xb30] ;  /* 0x00016600ff0877ac */ /* 0x000e640008000800 */
[----:B-1----:R-:W-:-:S09]  /*2200*/  UISETP.NE.AND UP0, UPT, UR8, 0x1, UPT ;  /* 0x000000010800788c */ /* 0x002fd2000bf05270 */
[----:B------:R-:W-:Y:S05]  /*2210*/  BRA.U UP0, `(.L_x_35) ;  /* 0x0000000100407547 */ /* 0x000fea000b800000 */
[----:B------:R-:W1:Y:S08]  /*2220*/  LDC.64 R4, c[0x0][0xb10] ;  /* 0x0002c400ff047b82 */ /* 0x000e700000000a00 */
[----:B------:R-:W2:Y:S08]  /*2230*/  LDC.64 R2, c[0x0][0xb18] ;  /* 0x0002c600ff027b82 */ /* 0x000eb00000000a00 */
[----:B------:R-:W3:Y:S08]  /*2240*/  LDC R6, c[0x0][0xb20] ;  /* 0x0002c800ff067b82 */ /* 0x000ef00000000800 */
[----:B------:R-:W4:Y:S01]  /*2250*/  LDC R16, c[0x0][0xb0c] ;  /* 0x0002c300ff107b82 */ /* 0x000f220000000800 */
[----:B-1----:R-:W-:-:S05]  /*2260*/  IMAD.HI.U32 R4, R11, R4, RZ ;  /* 0x000000040b047227 */ /* 0x002fca00078e00ff */
[----:B------:R-:W-:Y:S01]  /*2270*/  SHF.R.U32.HI R4, RZ, R5, R4 ;  /* 0x00000005ff047219 */ /* 0x000fe20000011604 */
[----:B--2---:R-:W-:Y:S01]  /*2280*/  IMAD.HI.U32 R3, R8, R3, RZ ;  /* 0x0000000308037227 */ /* 0x004fe200078e00ff */
[----:B------:R-:W-:-:S04]  /*2290*/  ISETP.NE.AND P0, PT, R2, 0x1, PT ;  /* 0x000000010200780c */ /* 0x000fc80003f05270 */
[----:B---3--:R-:W-:-:S04]  /*22a0*/  SHF.R.U32.HI R3, RZ, R6, R3 ;  /* 0x00000006ff037219 */ /* 0x008fc80000011603 */
[----:B------:R-:W-:Y:S02]  /*22b0*/  SEL R3, R8, R3, !P0 ;  /* 0x0000000308037207 */ /* 0x000fe40004000000 */
[----:B----4-:R-:W-:-:S04]  /*22c0*/  ISETP.NE.AND P1, PT, R16, 0x1, PT ;  /* 0x000000011000780c */ /* 0x010fc80003f25270 */
[----:B------:R-:W-:-:S05]  /*22d0*/  SEL R4, R11, R4, !P1 ;  /* 0x000000040b047207 */ /* 0x000fca0004800000 */
[----:B------:R-:W-:Y:S02]  /*22e0*/  IMAD.IADD R5, R3, 0x1, -R4 ;  /* 0x0000000103057824 */ /* 0x000fe400078e0a04 */
[----:B------:R-:W-:Y:S02]  /*22f0*/  IMAD.IADD R3, R4, 0x1, -R3 ;  /* 0x0000000104037824 */ /* 0x000fe400078e0a03 */
[----:B------:R-:W-:Y:S02]  /*2300*/  IMAD R11, R5, R16, R11 ;  /* 0x00000010050b7224 */ /* 0x000fe400078e020b */
[----:B------:R-:W-:-:S07]  /*2310*/  IMAD R8, R3, R2, R8 ;  /* 0x0000000203087224 */ /* 0x000fce00078e0208 */
.L_x_35:
[----:B------:R-:W-:Y:S01]  /*2320*/  VIADD R14, R14, 0x1 ;  /* 0x000000010e0e7836 */ /* 0x000fe20000000000 */
[----:B------:R-:W-:Y:S01]  /*2330*/  PLOP3.LUT P1, PT, PT, PT, PT, 0x80, 0x8 ;  /* 0x000000000008781c */ /* 0x000fe20003f2f070 */
[----:B------:R-:W-:Y:S02]  /*2340*/  IMAD.IADD R21, R11, 0x1, R170 ;  /* 0x000000010b157824 */ /* 0x000fe400078e02aa */
[----:B------:R-:W-:Y:S01]  /*2350*/  IMAD.IADD R20, R8, 0x1, R147 ;  /* 0x0000000108147824 */ /* 0x000fe200078e0293 */
[----:B------:R-:W-:-:S04]  /*2360*/  ISETP.NE.AND P0, PT, R14, 0x2, PT ;  /* 0x000000020e00780c */ /* 0x000fc80003f05270 */
[----:B------:R-:W-:Y:S02]  /*2370*/  SEL R2, RZ, 0x1, P0 ;  /* 0x00000001ff027807 */ /* 0x000fe40000000000 */
[----:B------:R-:W-:Y:S02]  /*2380*/  SEL R14, R14, RZ, P0 ;  /* 0x000000ff0e0e7207 */ /* 0x000fe40000000000 */
[----:B------:R-:W-:Y:S01]  /*2390*/  LOP3.LUT R13, R13, R2, RZ, 0x3c, !PT ;  /* 0x000000020d0d7212 */ /* 0x000fe200078e3cff */
[----:B------:R-:W-:Y:S06]  /*23a0*/  @P2 BRA `(.L_x_36) ;  /* 0xfffffff000a02947 */ /* 0x000fec000383ffff */
[----:B------:R-:W-:Y:S01]  /*23b0*/  UIADD3 UR4, UPT, UPT, UR4, 0x60, URZ ;  /* 0x0000006004047890 */ /* 0x000fe2000fffe0ff */
[----:B------:R-:W-:-:S03]  /*23c0*/  SHF.L.U32 R3, R15, 0x1f, RZ ;  /* 0x0000001f0f037819 */ /* 0x000fc600000006ff */
[----:B------:R-:W-:-:S09]  /*23d0*/  ULEA UR5, UR6, UR4, 0x3 ;  /* 0x0000000406057291 */ /* 0x000fd2000f8e18ff */
[----:B------:R-:W1:Y:S02]  /*23e0*/  SYNCS.PHASECHK.TRANS64.TRYWAIT P0, [UR5], R3 ;  /* 0x00000003ff0075a7 */ /* 0x000e640008001105 */
[----:B-1----:R-:W-:Y:S05]  /*23f0*/  @!P0 BRA `(.L_x_37) ;  /* 0x0000006400008947 */ /* 0x002fea0003800000 */
.L_x_120:
[----:B------:R-:W-:-:S04]  /*2400*/  UIADD3 UR6, UPT, UPT, UR6, 0x1, URZ ;  /* 0x0000000106067890 */ /* 0x000fc8000fffe0ff */
[----:B------:R-:W-:-:S04]  /*2410*/  UISETP.NE.AND UP0, UPT, UR6, 0xc, UPT ;  /* 0x0000000c0600788c */ /* 0x000fc8000bf05270 */
[----:B------:R-:W-:Y:S02]  /*2420*/  USEL UR7, URZ, 0x1, UP0 ;  /* 0x00000001ff077887 */ /* 0x000fe40008000000 */
[----:B------:R-:W-:-:S04]  /*2430*/  USEL UR6, UR6, URZ, UP0 ;  /* 0x000000ff06067287 */ /* 0x000fc80008000000 */
[----:B------:R-:W-:Y:S01]  /*2440*/  ULEA UR5, UR6, UR4, 0x3 ;  /* 0x0000000406057291 */ /* 0x000fe2000f8e18ff */
[----:B------:R-:W-:-:S04]  /*2450*/  LOP3.LUT R2, R15, UR7, RZ, 0x3c, !PT ;  /* 0x000000070f027c12 */ /* 0x000fc8000f8e3cff */
[----:B-1----:R-:W-:-:S04]  /*2460*/  SHF.L.U32 R3, R2, 0x1f, RZ ;  /* 0x0000001f02037819 */ /* 0x002fc800000006ff */
[----:B------:R-:W1:Y:S02]  /*2470*/  SYNCS.PHASECHK.TRANS64.TRYWAIT P0, [UR5], R3 ;  /* 0x00000003ff0075a7 */ /* 0x000e640008001105 */
[----:B-1----:R-:W-:Y:S05]  /*2480*/  @!P0 BRA `(.L_x_38) ;  /* 0x0000006000f48947 */ /* 0x002fea0003800000 */
.L_x_122:
        /* <DEDUP_REMOVED lines=9> */
.L_x_124:
        /* <DEDUP_REMOVED lines=9> */
.L_x_126:
        /* <DEDUP_REMOVED lines=9> */
.L_x_128:
        /* <DEDUP_REMOVED lines=9> */
.L_x_130:
        /* <DEDUP_REMOVED lines=9> */
.L_x_132:
        /* <DEDUP_REMOVED lines=9> */
.L_x_134:
        /* <DEDUP_REMOVED lines=9> */
.L_x_136:
        /* <DEDUP_REMOVED lines=9> */
.L_x_138:
        /* <DEDUP_REMOVED lines=9> */
.L_x_140:
[----:B------:R-:W-:-:S04]  /*29a0*/  UIADD3 UR6, UPT, UPT, UR6, 0x1, URZ ;  /* 0x0000000106067890 */ /* 0x000fc8000fffe0ff */
[----:B------:R-:W-:-:S04]  /*29b0*/  UISETP.NE.AND UP0, UPT, UR6, 0xc, UPT ;  /* 0x0000000c0600788c */ /* 0x000fc8000bf05270 */
[----:B------:R-:W-:Y:S02]  /*29c0*/  USEL UR5, URZ, 0x1, UP0 ;  /* 0x00000001ff057887 */ /* 0x000fe40008000000 */
[----:B------:R-:W-:-:S04]  /*29d0*/  USEL UR6, UR6, URZ, UP0 ;  /* 0x000000ff06067287 */ /* 0x000fc80008000000 */
[----:B------:R-:W-:Y:S01]  /*29e0*/  ULEA UR6, UR6, UR4, 0x3 ;  /* 0x0000000406067291 */ /* 0x000fe2000f8e18ff */
[----:B-1----:R-:W-:-:S04]  /*29f0*/  LOP3.LUT R3, R2, UR5, RZ, 0x3c, !PT ;  /* 0x0000000502037c12 */ /* 0x002fc8000f8e3cff */
[----:B------:R-:W-:Y:S01]  /*2a00*/  SHF.L.U32 R3, R3, 0x1f, RZ ;  /* 0x0000001f03037819 */ /* 0x000fe200000006ff */
[----:B----4-:R-:W-:-:S07]  /*2a10*/  IMAD.U32 R0, RZ, RZ, UR6 ;  /* 0x00000006ff007e24 */ /* 0x010fce000f8e00ff */
.L_x_48:
[----:B-1----:R1:W2:Y:S02]  /*2a20*/  SYNCS.PHASECHK.TRANS64.TRYWAIT P0, [R0+URZ], R3 ;  /* 0x00000003000075a7 */ /* 0x0022a400080011ff */
[----:B--2---:R-:W-:Y:S05]  /*2a30*/  @!P0 NANOSLEEP.SYNCS 0x989680 ;  /* 0x009896800000895d */ /* 0x004fea0003900000 */
[----:B------:R-:W2:Y:S02]  /*2a40*/  @!P0 SYNCS.PHASECHK.TRANS64 P0, [R0+URZ], R3 ;  /* 0x00000003000085a7 */ /* 0x000ea400080010ff */
[----:B--2---:R-:W-:Y:S05]  /*2a50*/  @P0 EXIT ;  /* 0x000000000000094d */ /* 0x004fea0003800000 */
[----:B------:R-:W-:Y:S05]  /*2a60*/  BRA `(.L_x_48) ;  /* 0xfffffffc00ec7947 */ /* 0x000fea000383ffff */
.L_x_18:
[----:B------:R-:W-:-:S04]  /*2a70*/  UISETP.NE.AND UP1, UPT, UR37, URZ, UPT ;  /* 0x000000ff2500728c */ /* 0x000fc8000bf25270 */
[----:B------:R-:W-:-:S09]  /*2a80*/  UISETP.NE.OR UP1, UPT, UR8, 0x1, UP1 ;  /* 0x000000010800788c */ /* 0x000fd20008f25670 */
[----:B------:R-:W-:Y:S05]  /*2a90*/  BRA.U UP1, `(.L_x_49) ;  /* 0x0000000501487547 */ /* 0x000fea000b800000 */
[----:B------:R-:W-:Y:S01]  /*2aa0*/  ISETP.NE.AND P2, PT, R2, RZ, PT ;  /* 0x000000ff0200720c */ /* 0x000fe20003f45270 */
[----:B------:R-:W-:Y:S01]  /*2ab0*/  IMAD.MOV.U32 R12, RZ, RZ, 0x1 ;  /* 0x00000001ff0c7424 */ /* 0x000fe200078e00ff */
[----:B------:R-:W-:Y:S02]  /*2ac0*/  CS2R R10, SRZ ;  /* 0x00000000000a7805 */ /* 0x000fe4000001ff00 */
[----:B------:R-:W-:Y:S01]  /*2ad0*/  CS2R R8, SRZ ;  /* 0x0000000000087805 */ /* 0x000fe2000001ff00 */
[----:B------:R-:W-:Y:S01]  /*2ae0*/  UMOV UR4, 0x400 ;  /* 0x0000040000047882 */ /* 0x000fe20000000000 */
[----:B------:R-:W-:Y:S01]  /*2af0*/  UMOV UR6, URZ ;  /* 0x000000ff00067c82 */ /* 0x000fe20008000000 */
[----:B------:R-:W-:-:S12]  /*2b00*/  ULEA UR37, UR37, UR4, 0x18 ;  /* 0x0000000425257291 */ /* 0x000fd8000f8ec0ff */
.L_x_53:
[----:B------:R-:W-:Y:S02]  /*2b10*/  LEA R0, R8, UR37, 0x3 ;  /* 0x0000002508007c11 */ /* 0x000fe4000f8e18ff */
[----:B------:R-:W-:-:S03]  /*2b20*/  SHF.L.U32 R5, R9, 0x1f, RZ ;  /* 0x0000001f09057819 */ /* 0x000fc600000006ff */
[----:B------:R-:W-:Y:S01]  /*2b30*/  VIADD R4, R0, 0x160 ;  /* 0x0000016000047836 */ /* 0x000fe20000000000 */
[----:B------:R-:W1:Y:S02]  /*2b40*/  SYNCS.PHASECHK.TRANS64.TRYWAIT P0, [R0+URZ+0x150], R5 ;  /* 0x00015005000075a7 */ /* 0x000e6400080011ff */
[----:B-1----:R-:W-:Y:S05]  /*2b50*/  @!P0 BRA `(.L_x_50) ;  /* 0x0000006000308947 */ /* 0x002fea0003800000 */
.L_x_141:
[----:B------:R-:W-:Y:S01]  /*2b60*/  ULEA UR5, UR6, UR37, 0x3 ;  /* 0x0000002506057291 */ /* 0x000fe2000f8e18ff */
[----:B------:R-:W-:Y:S02]  /*2b70*/  PRMT R4, RZ, 0x654, R4 ;  /* 0x00000654ff047816 */ /* 0x000fe40000000004 */
[----:B-1----:R-:W-:Y:S01]  /*2b80*/  SHF.L.U32 R5, R12, 0x1f, RZ ;  /* 0x0000001f0c057819 */ /* 0x002fe200000006ff */
[----:B------:R-:W-:Y:S01]  /*2b90*/  UIADD3 UR4, UPT, UPT, UR5, 0xf0, URZ ;  /* 0x000000f005047890 */ /* 0x000fe2000fffe0ff */
[----:B------:R1:W-:Y:S05]  /*2ba0*/  SYNCS.ARRIVE.TRANS64.RED.A1T0 RZ, [R4+URZ], RZ ;  /* 0x000000ff04ff79a7 */ /* 0x0003ea00081004ff */
[----:B------:R-:W-:Y:S01]  /*2bb0*/  IMAD.U32 R7, RZ, RZ, UR4 ;  /* 0x00000004ff077e24 */ /* 0x000fe2000f8e00ff */
[----:B------:R-:W2:Y:S04]  /*2bc0*/  SYNCS.PHASECHK.TRANS64.TRYWAIT P0, [UR5+0x100], R5 ;  /* 0x00010005ff0075a7 */ /* 0x000ea80008001105 */
[----:B------:R-:W-:Y:S01]  /*2bd0*/  PRMT R6, R2, 0x654, R7 ;  /* 0x0000065402067816 */ /* 0x000fe20000000007 */
[----:B-1----:R-:W-:Y:S01]  /*2be0*/  @!P2 IMAD.MOV.U32 R4, RZ, RZ, 0x10 ;  /* 0x00000010ff04a424 */ /* 0x002fe200078e00ff */
[----:B--2---:R-:W-:Y:S06]  /*2bf0*/  @!P0 BRA `(.L_x_51) ;  /* 0x00000060001c8947 */ /* 0x004fec0003800000 */
.L_x_143:
[----:B------:R-:W-:Y:S01]  /*2c00*/  ULEA UR4, UR6, UR37, 0x4 ;  /* 0x0000002506047291 */ /* 0x000fe2000f8e20ff */
[----:B------:R-:W-:Y:S01]  /*2c10*/  SEL R3, R6, R3, !P2 ;  /* 0x0000000306037207 */ /* 0x000fe20005000000 */
[----:B------:R-:W-:Y:S01]  /*2c20*/  UIADD3 UR5, UPT, UPT, UR5, 0xf0, URZ ;  /* 0x000000f005057890 */ /* 0x000fe2000fffe0ff */
[----:B-1----:R-:W-:Y:S01]  /*2c30*/  LEA R0, R11, UR37, 0x3 ;  /* 0x000000250b007c11 */ /* 0x002fe2000f8e18ff */
[----:B------:R-:W-:Y:S01]  /*2c40*/  UIADD3 UR4, UPT, UPT, UR4, 0x180, URZ ;  /* 0x0000018004047890 */ /* 0x000fe2000fffe0ff */
[----:B------:R-:W-:Y:S01]  /*2c50*/  SHF.L.U32 R5, R10, 0x1f, RZ ;  /* 0x0000001f0a057819 */ /* 0x000fe200000006ff */
[----:B------:R1:W-:Y:S01]  /*2c60*/  @!P2 SYNCS.ARRIVE.TRANS64.RED RZ, [R3+URZ], R4 ;  /* 0x0000000403ffa9a7 */ /* 0x0003e200080004ff */
[----:B------:R-:W-:Y:S01]  /*2c70*/  UIADD3 UR6, UPT, UPT, UR6, 0x1, URZ ;  /* 0x0000000106067890 */ /* 0x000fe2000fffe0ff */
[----:B------:R-:W-:-:S03]  /*2c80*/  VIADD R8, R8, 0x1 ;  /* 0x0000000108087836 */ /* 0x000fc60000000000 */
[----:B------:R-:W-:Y:S02]  /*2c90*/  UISETP.NE.AND UP0, UPT, UR6, 0x2, UPT ;  /* 0x000000020600788c */ /* 0x000fe4000bf05270 */
[----:B------:R-:W-:Y:S06]  /*2ca0*/  UGETNEXTWORKID.BROADCAST [UR4], [UR5] ;  /* 0x00000000040073ca */ /* 0x000fec0008000100 */
[----:B------:R-:W-:Y:S01]  /*2cb0*/  USEL UR4, URZ, 0x1, UP0 ;  /* 0x00000001ff047887 */ /* 0x000fe20008000000 */
[----:B------:R-:W-:Y:S01]  /*2cc0*/  ISETP.NE.AND P0, PT, R8, 0x2, PT ;  /* 0x000000020800780c */ /* 0x000fe20003f05270 */
[----:B------:R-:W-:Y:S01]  /*2cd0*/  USEL UR6, UR6, URZ, UP0 ;  /* 0x000000ff06067287 */ /* 0x000fe20008000000 */
[----:B------:R-:W2:Y:S03]  /*2ce0*/  SYNCS.PHASECHK.TRANS64.TRYWAIT P1, [R0+URZ+0xf0], R5 ;  /* 0x0000f005000075a7 */ /* 0x000ea600080211ff */
[----:B------:R-:W-:Y:S01]  /*2cf0*/  LOP3.LUT R12, R12, UR4, RZ, 0x3c, !PT ;  /* 0x000000040c0c7c12 */ /* 0x000fe2000f8e3cff */
[----:B-12---:R-:W-:Y:S07]  /*2d00*/  @!P1 BRA `(.L_x_52) ;  /* 0x0000005c00f09947 */ /* 0x006fee0003800000 */
.L_x_144:
[C---:B------:R-:W-:Y:S01]  /*2d10*/  LEA R4, R11.reuse, UR37, 0x4 ;  /* 0x000000250b047c11 */ /* 0x040fe2000f8e20ff */
[----:B-1----:R-:W-:Y:S01]  /*2d20*/  VIADD R0, R0, 0x100 ;  /* 0x0000010000007836 */ /* 0x002fe20000000000 */
[----:B------:R-:W-:Y:S01]  /*2d30*/  SEL R8, R8, RZ, P0 ;  /* 0x000000ff08087207 */ /* 0x000fe20000000000 */
[----:B------:R-:W-:-:S03]  /*2d40*/  VIADD R11, R11, 0x1 ;  /* 0x000000010b0b7836 */ /* 0x000fc60000000000 */
[----:B------:R-:W1:Y:S01]  /*2d50*/  LDS.128 R4, [R4+0x180] ;  /* 0x0001800004047984 */ /* 0x000e620000000c00 */
[----:B------:R-:W-:Y:S02]  /*2d60*/  PRMT R0, RZ, 0x654, R0 ;  /* 0x00000654ff007816 */ /* 0x000fe40000000000 */
[C---:B------:R-:W-:Y:S01]  /*2d70*/  ISETP.NE.AND P1, PT, R11.reuse, 0x2, PT ;  /* 0x000000020b00780c */ /* 0x040fe20003f25270 */
[----:B------:R-:W-:Y:S01]  /*2d80*/  @!PT LDS RZ, [RZ] ;  /* 0x00000000fffff984 */ /* 0x000fe20000000800 */
[----:B------:R-:W-:Y:S01]  /*2d90*/  @!PT LDS RZ, [RZ] ;  /* 0x00000000fffff984 */ /* 0x000fe20000000800 */
[----:B------:R-:W-:Y:S01]  /*2da0*/  @!PT LDS RZ, [RZ] ;  /* 0x00000000fffff984 */ /* 0x000fe20000000800 */
[----:B------:R-:W-:Y:S01]  /*2db0*/  @!PT LDS RZ, [RZ] ;  /* 0x00000000fffff984 */ /* 0x000fe20000000800 */
[----:B------:R2:W-:Y:S06]  /*2dc0*/  MEMBAR.ALL.CTA ;  /* 0x0000000000007992 */ /* 0x0005ec0000008000 */
[----:B--2---:R-:W2:Y:S01]  /*2dd0*/  FENCE.VIEW.ASYNC.S ;  /* 0x00000000000073c6 */ /* 0x004ea20000000000 */
[----:B------:R-:W-:Y:S01]  /*2de0*/  SEL R11, R11, RZ, P1 ;  /* 0x000000ff0b0b7207 */ /* 0x000fe20000800000 */
[----:B--2---:R2:W-:Y:S01]  /*2df0*/  SYNCS.ARRIVE.TRANS64.RED.A1T0 RZ, [R0+URZ], RZ ;  /* 0x000000ff00ff79a7 */ /* 0x0045e200081004ff */
[----:B-1----:R-:W-:-:S02]  /*2e00*/  LOP3.LUT P3, RZ, R6, 0x1, RZ, 0xc0, !PT ;  /* 0x0000000106ff7812 */ /* 0x002fc4000786c0ff */
[----:B------:R-:W-:-:S04]  /*2e10*/  SEL R5, RZ, 0x1, P1 ;  /* 0x00000001ff057807 */ /* 0x000fc80000800000 */
[----:B------:R-:W-:Y:S02]  /*2e20*/  LOP3.LUT R10, R10, R5, RZ, 0x3c, !PT ;  /* 0x000000050a0a7212 */ /* 0x000fe400078e3cff */
[----:B--2---:R-:W-:-:S04]  /*2e30*/  SEL R0, RZ, 0x1, P0 ;  /* 0x00000001ff007807 */ /* 0x004fc80000000000 */
[----:B------:R-:W-:Y:S01]  /*2e40*/  LOP3.LUT R9, R9, R0, RZ, 0x3c, !PT ;  /* 0x0000000009097212 */ /* 0x000fe200078e3cff */
[----:B------:R-:W-:Y:S06]  /*2e50*/  @P3 BRA `(.L_x_53) ;  /* 0xfffffffc002c3947 */ /* 0x000fec000383ffff */
[----:B------:R-:W-:Y:S01]  /*2e60*/  ULEA UR5, UR6, UR37, 0x3 ;  /* 0x0000002506057291 */ /* 0x000fe2000f8e18ff */
[----:B------:R-:W-:-:S08]  /*2e70*/  SHF.L.U32 R3, R12, 0x1f, RZ ;  /* 0x0000001f0c037819 */ /* 0x000fd000000006ff */
[----:B------:R-:W1:Y:S02]  /*2e80*/  SYNCS.PHASECHK.TRANS64 P0, [UR5+0x100], R3 ;  /* 0x00010003ff0075a7 */ /* 0x000e640008001005 */
[----:B-1----:R-:W-:Y:S05]  /*2e90*/  @P0 BRA `(.L_x_54) ;  /* 0x0000000000080947 */ /* 0x002fea0003800000 */
[----:B------:R-:W1:Y:S02]  /*2ea0*/  SYNCS.PHASECHK.TRANS64.TRYWAIT P0, [UR5+0x100], R3 ;  /* 0x00010003ff0075a7 */ /* 0x000e640008001105 */
[----:B-1----:R-:W-:Y:S05]  /*2eb0*/  @!P0 BRA `(.L_x_55) ;  /* 0x0000005c00988947 */ /* 0x002fea0003800000 */
.L_x_54:
[----:B------:R-:W-:-:S04]  /*2ec0*/  UIADD3 UR4, UPT, UPT, UR6, 0x1, URZ ;  /* 0x0000000106047890 */ /* 0x000fc8000fffe0ff */
[----:B------:R-:W-:-:S04]  /*2ed0*/  UISETP.NE.AND UP0, UPT, UR4, 0x2, UPT ;  /* 0x000000020400788c */ /* 0x000fc8000bf05270 */
[----:B------:R-:W-:Y:S02]  /*2ee0*/  USEL UR7, URZ, 0x1, UP0 ;  /* 0x00000001ff077887 */ /* 0x000fe40008000000 */
[----:B------:R-:W-:-:S04]  /*2ef0*/  USEL UR4, UR4, URZ, UP0 ;  /* 0x000000ff04047287 */ /* 0x000fc80008000000 */
[----:B------:R-:W-:Y:S01]  /*2f00*/  ULEA UR4, UR4, UR37, 0x3 ;  /* 0x0000002504047291 */ /* 0x000fe2000f8e18ff */
[----:B-1----:R-:W-:-:S04]  /*2f10*/  LOP3.LUT R3, R12, UR7, RZ, 0x3c, !PT ;  /* 0x000000070c037c12 */ /* 0x002fc8000f8e3cff */
[----:B------:R-:W-:-:S04]  /*2f20*/  SHF.L.U32 R0, R3, 0x1f, RZ ;  /* 0x0000001f03007819 */ /* 0x000fc800000006ff */
[----:B------:R-:W1:Y:S02]  /*2f30*/  SYNCS.PHASECHK.TRANS64 P0, [UR4+0x100], R0 ;  /* 0x00010000ff0075a7 */ /* 0x000e640008001004 */
[----:B-1----:R-:W-:Y:S05]  /*2f40*/  @P0 EXIT ;  /* 0x000000000000094d */ /* 0x002fea0003800000 */
[----:B------:R-:W-:Y:S02]  /*2f50*/  SHF.L.U32 R3, R3, 0x1f, RZ ;  /* 0x0000001f03037819 */ /* 0x000fe400000006ff */
[----:B------:R-:W-:-:S07]  /*2f60*/  MOV R0, UR4 ;  /* 0x0000000400007c02 */ /* 0x000fce0008000f00 */
.L_x_56:
[----:B-1----:R1:W2:Y:S02]  /*2f70*/  SYNCS.PHASECHK.TRANS64.TRYWAIT P0, [R0+URZ+0x100], R3 ;  /* 0x00010003000075a7 */ /* 0x0022a400080011ff */
[----:B--2---:R-:W-:Y:S05]  /*2f80*/  @!P0 NANOSLEEP.SYNCS 0x989680 ;  /* 0x009896800000895d */ /* 0x004fea0003900000 */
[----:B------:R-:W2:Y:S02]  /*2f90*/  @!P0 SYNCS.PHASECHK.TRANS64 P0, [R0+URZ+0x100], R3 ;  /* 0x00010003000085a7 */ /* 0x000ea400080010ff */
[----:B--2---:R-:W-:Y:S05]  /*2fa0*/  @P0 EXIT ;  /* 0x000000000000094d */ /* 0x004fea0003800000 */
[----:B------:R-:W-:Y:S05]  /*2fb0*/  BRA `(.L_x_56) ;  /* 0xfffffffc00ec7947 */ /* 0x000fea000383ffff */
.L_x_49:
[----:B------:R-:W-:-:S09]  /*2fc0*/  UISETP.NE.AND UP1, UPT, UR8, URZ, UPT ;  /* 0x000000ff0800728c */ /* 0x000fd2000bf25270 */
[----:B------:R-:W-:Y:S05]  /*2fd0*/  BRA.U UP1, `(.L_x_57) ;  /* 0x0000000d01747547 */ /* 0x000fea000b800000 */
[----:B------:R-:W-:Y:S01]  /*2fe0*/  UMOV UR4, 0x40 ;  /* 0x0000004000047882 */ /* 0x000fe20000000000 */
[----:B------:R-:W-:Y:S01]  /*2ff0*/  NOP ;  /* 0x0000000000007918 */ /* 0x000fe20000000000 */
[----:B------:R-:W-:Y:S01]  /*3000*/  ULEA UR4, UR37, UR4, 0x18 ;  /* 0x0000000425047291 */ /* 0x000fe2000f8ec0ff */
[----:B------:R-:W-:Y:S02]  /*3010*/  UMOV UR5, 0x400 ;  /* 0x0000040000057882 */ /* 0x000fe40000000000 */
[----:B------:R-:W-:-:S06]  /*3020*/  ULEA UR37, UR37, UR5, 0x18 ;  /* 0x0000000525257291 */ /* 0x000fcc000f8ec0ff */
[----:B------:R-:W1:Y:S02]  /*3030*/  LDS.U8 R0, [UR4+0x1c] ;  /* 0x00001c04ff007984 */ /* 0x000e640008000000 */
[----:B-1----:R-:W-:-:S13]  /*3040*/  ISETP.NE.AND P0, PT, R0, RZ, PT ;  /* 0x000000ff0000720c */ /* 0x002fda0003f05270 */
[----:B------:R-:W-:Y:S05]  /*3050*/  @P0 BRA `(.L_x_58) ;  /* 0x0000000000580947 */ /* 0x000fea0003800000 */
[----:B------:R-:W-:-:S13]  /*3060*/  ELECT P0, URZ, PT ;  /* 0x0000000000ff782f */ /* 0x000fda0003800000 */
[----:B------:R-:W-:Y:S05]  /*3070*/  @!P0 BRA `(.L_x_59) ;  /* 0x0000000000608947 */ /* 0x000fea0003800000 */
[----:B------:R-:W-:Y:S01]  /*3080*/  UMOV UR5, 0x10 ;  /* 0x0000001000057882 */ /* 0x000fe20000000000 */
[----:B------:R-:W-:Y:S01]  /*3090*/  HFMA2 R0, -RZ, RZ, 0, 5.9604644775390625e-08 ;  /* 0x00000001ff007431 */ /* 0x000fe200000001ff */
[----:B------:R-:W-:-:S03]  /*30a0*/  MOV R2, 0xffff ;  /* 0x0000ffff00027802 */ /* 0x000fc60000000f00 */
[----:B------:R-:W-:Y:S04]  /*30b0*/  DEPBAR.LE SB1, 0x36 ;  /* 0x00009d800000791a */ /* 0x000fe80000000000 */
[----:B------:R-:W1:Y:S02]  /*30c0*/  UTCATOMSWS.FIND_AND_SET.ALIGN UP0, UR5, UR5 ;  /* 0x00000005000575e3 */ /* 0x000e640008000800 */
[----:B-1----:R-:W-:Y:S01]  /*30d0*/  MOV R3, UR5 ;  /* 0x0000000500037c02 */ /* 0x002fe20008000f00 */
[----:B------:R-:W-:Y:S06]  /*30e0*/  BRA.U UP0, `(.L_x_60) ;  /* 0x0000000100187547 */ /* 0x000fec000b800000 */
.L_x_61:
[----:B------:R-:W-:Y:S05]  /*30f0*/  NANOSLEEP 0x64 ;  /* 0x000000640000795d */ /* 0x000fea0003800000 */
[----:B------:R-:W-:-:S05]  /*3100*/  UMOV UR5, 0x10 ;  /* 0x0000001000057882 */ /* 0x000fca0000000000 */
[----:B------:R-:W-:Y:S04]  /*3110*/  DEPBAR.LE SB1, 0x36 ;  /* 0x00009d800000791a */ /* 0x000fe80000000000 */
[----:B------:R-:W1:Y:S02]  /*3120*/  UTCATOMSWS.FIND_AND_SET.ALIGN UP0, UR5, UR5 ;  /* 0x00000005000575e3 */ /* 0x000e640008000800 */
[----:B-1----:R-:W-:Y:S01]  /*3130*/  MOV R3, UR5 ;  /* 0x0000000500037c02 */ /* 0x002fe20008000f00 */
[----:B------:R-:W-:Y:S05]  /*3140*/  BRA.U !UP0, `(.L_x_61) ;  /* 0xfffffffd08e87547 */ /* 0x000fea000b83ffff */
.L_x_60:
[-C--:B------:R-:W-:Y:S02]  /*3150*/  SHF.L.U32 R2, R2, R3.reuse, RZ ;  /* 0x0000000302027219 */ /* 0x080fe400000006ff */
[----:B------:R-:W-:Y:S01]  /*3160*/  SHF.L.U32 R0, R0, R3, RZ ;  /* 0x0000000300007219 */ /* 0x000fe200000006ff */
[----:B------:R-:W-:Y:S02]  /*3170*/  IMAD.SHL.U32 R3, R3, 0x20, RZ ;  /* 0x0000002003037824 */ /* 0x000fe400078e00ff */
[----:B------:R1:W-:Y:S04]  /*3180*/  ATOMS.OR RZ, [UR4+0x14], R2 ;  /* 0x00001402ffff798c */ /* 0x0003e8000b000004 */
[----:B------:R1:W-:Y:S04]  /*3190*/  ATOMS.OR RZ, [UR4+0x18], R0 ;  /* 0x00001800ffff798c */ /* 0x0003e8000b000004 */
[----:B------:R1:W-:Y:S01]  /*31a0*/  STS [UR37+0x1a0], R3 ;  /* 0x0001a003ff007988 */ /* 0x0003e20008000825 */
[----:B------:R-:W-:Y:S05]  /*31b0*/  BRA `(.L_x_59) ;  /* 0x0000000000107947 */ /* 0x000fea0003800000 */
.L_x_58:
[----:B------:R-:W-:Y:S02]  /*31c0*/  MOV R0, 0xffffffff ;  /* 0xffffffff00007802 */ /* 0x000fe40000000f00 */
[----:B------:R-:W-:-:S03]  /*31d0*/  MOV R2, 0x3200 ;  /* 0x0000320000027802 */ /* 0x000fc60000000f00 */
[----:B------:R1:W-:Y:S04]  /*31e0*/  STS [UR37+0x1a0], R0 ;  /* 0x0001a000ff007988 */ /* 0x0003e80008000825 */
[----:B-1-3-5:R-:W-:Y:S05]  /*31f0*/  CALL.REL.NOINC `($__internal_1_$__cuda_sm10x_tcgen05_guardrail_trap_phase_invalid_during_alloc) ;  /* 0x0000006000547944 */ /* 0x02afea0003c00000 */
.L_x_59:
[----:B------:R-:W-:Y:S05]  /*3200*/  WARPSYNC.ALL ;  /* 0x0000000000007948 */ /* 0x000fea0003800000 */
[----:B------:R-:W2:Y:S01]  /*3210*/  S2UR UR6, SR_CgaCtaId ;  /* 0x00000000000679c3 */ /* 0x000ea20000008800 */
[----:B------:R-:W-:Y:S01]  /*3220*/  UMOV UR4, 0x400 ;  /* 0x0000040000047882 */ /* 0x000fe20000000000 */
[----:B------:R-:W-:-:S06]  /*3230*/  NOP ;  /* 0x0000000000007918 */ /* 0x000fcc0000000000 */
[----:B------:R-:W-:Y:S06]  /*3240*/  BAR.ARV 0x6, 0xa0 ;  /* 0x0182800000007b1d */ /* 0x000fec0000002000 */
[----:B------:R-:W4:Y:S01]  /*3250*/  LDCU UR7, c[0x0][0x38c] ;  /* 0x00007180ff0777ac */ /* 0x000f220008000800 */
[----:B------:R-:W-:Y:S01]  /*3260*/  IMAD.MOV.U32 R11, RZ, RZ, 0x1 ;  /* 0x00000001ff0b7424 */ /* 0x000fe200078e00ff */
[----:B------:R-:W-:Y:S01]  /*3270*/  CS2R R8, SRZ ;  /* 0x0000000000087805 */ /* 0x000fe2000001ff00 */
[----:B------:R-:W-:Y:S01]  /*3280*/  IMAD.MOV.U32 R10, RZ, RZ, RZ ;  /* 0x000000ffff0a7224 */ /* 0x000fe200078e00ff */
[----:B------:R-:W-:Y:S01]  /*3290*/  UMOV UR16, URZ ;  /* 0x000000ff00107c82 */ /* 0x000fe20008000000 */
[----:B------:R-:W-:Y:S01]  /*32a0*/  UMOV UR15, URZ ;  /* 0x000000ff000f7c82 */ /* 0x000fe20008000000 */
[----:B------:R-:W-:Y:S01]  /*32b0*/  UMOV UR22, 0x0 ;  /* 0x0000000000167882 */ /* 0x000fe20000000000 */
[----:B------:R-:W-:Y:S01]  /*32c0*/  UMOV UR23, 0x8218090 ;  /* 0x0821809000177882 */ /* 0x000fe20000000000 */
[----:B------:R-:W-:Y:S01]  /*32d0*/  UMOV UR20, 0x0 ;  /* 0x0000000000147882 */ /* 0x000fe20000000000 */
[----:B------:R-:W-:Y:S01]  /*32e0*/  UMOV UR21, 0x8218090 ;  /* 0x0821809000157882 */ /* 0x000fe20000000000 */
[----:B--2---:R-:W-:Y:S01]  /*32f0*/  ULEA UR6, UR6, UR4, 0x18 ;  /* 0x0000000406067291 */ /* 0x004fe2000f8ec0ff */
[----:B------:R-:W2:Y:S03]  /*3300*/  LDCU UR4, c[0x0][0x38c] ;  /* 0x00007180ff0477ac */ /* 0x000ea60008000800 */
[----:B------:R-:W-:-:S02]  /*3310*/  UIADD3 UR18, UPT, UPT, UR6, 0x8400, URZ ;  /* 0x0000840006127890 */ /* 0x000fc4000fffe0ff */
[----:B----4-:R-:W-:-:S03]  /*3320*/  UIADD3 UR7, UPT, UPT, UR7, 0x3f, URZ ;  /* 0x0000003f07077890 */ /* 0x010fc6000fffe0ff */
[----:B-1----:R-:W1:Y:S01]  /*3330*/  LDS R0, [UR6+0x1a0] ;  /* 0x0001a006ff007984 */ /* 0x002e620008000800 */
[----:B------:R-:W-:Y:S02]  /*3340*/  UIADD3 UR17, UPT, UPT, UR6, 0x20400, URZ ;  /* 0x0002040006117890 */ /* 0x000fe4000fffe0ff */
[----:B------:R-:W-:Y:S02]  /*3350*/  USHF.R.S32.HI UR5, URZ, 0x1f, UR7 ;  /* 0x0000001fff057899 */ /* 0x000fe40008011407 */
[----:B------:R-:W-:Y:S02]  /*3360*/  USHF.R.U32.HI UR18, URZ, 0x4, UR18 ;  /* 0x00000004ff127899 */ /* 0x000fe40008011612 */
[----:B------:R-:W-:Y:S02]  /*3370*/  ULEA.HI UR5, UR5, UR7, URZ, 0x6 ;  /* 0x0000000705057291 */ /* 0x000fe4000f8f30ff */
[----:B------:R-:W-:Y:S02]  /*3380*/  USHF.R.U32.HI UR17, URZ, 0x4, UR17 ;  /* 0x00000004ff117899 */ /* 0x000fe40008011611 */
[----:B------:R-:W-:-:S02]  /*3390*/  USHF.R.S32.HI UR5, URZ, 0x6, UR5 ;  /* 0x00000006ff057899 */ /* 0x000fc40008011405 */
[----:B------:R-:W-:Y:S02]  /*33a0*/  ULOP3.LUT UR18, UR18, 0x3fff, URZ, 0xc0, !UPT ;  /* 0x00003fff12127892 */ /* 0x000fe4000f8ec0ff */
[----:B------:R-:W-:Y:S02]  /*33b0*/  UISETP.LT.AND UP0, UPT, UR5, 0x1, UPT ;  /* 0x000000010500788c */ /* 0x000fe4000bf01270 */
[----:B------:R-:W-:Y:S02]  /*33c0*/  ULOP3.LUT UR17, UR17, 0x3fff, URZ, 0xc0, !UPT ;  /* 0x00003fff11117892 */ /* 0x000fe4000f8ec0ff */
[----:B------:R-:W-:Y:S02]  /*33d0*/  USEL UR10, UR5, 0x1, !UP0 ;  /* 0x00000001050a7887 */ /* 0x000fe4000c000000 */
[----:B--2---:R-:W-:Y:S02]  /*33e0*/  UISETP.GE.AND UP3, UPT, UR4, 0x1, UPT ;  /* 0x000000010400788c */ /* 0x004fe4000bf66270 */
[----:B------:R-:W-:Y:S01]  /*33f0*/  UIADD3 UR10, UPT, UPT, -UR10, URZ, URZ ;  /* 0x000000ff0a0a7290 */ /* 0x000fe2000fffe1ff */
[----:B-1----:R-:W-:-:S15]  /*3400*/  R2UR UR19, R0 ;  /* 0x00000000001372ca */ /* 0x002fde00000e0000 */
.L_x_68:
[----:B------:R-:W-:Y:S02]  /*3410*/  LEA R0, R10, UR6, 0x3 ;  /* 0x000000060a007c11 */ /* 0x000fe4000f8e18ff */
[----:B------:R-:W-:Y:S02]  /*3420*/  SHF.L.U32 R5, R9, 0x1f, RZ ;  /* 0x0000001f09057819 */ /* 0x000fe400000006ff */
[----:B------:R-:W-:Y:S01]  /*3430*/  PLOP3.LUT P0, PT, PT, PT, UP3, 0x80, 0x8 ;  /* 0x000000000008781c */ /* 0x000fe20003f0f038 */
[----:B------:R-:W-:Y:S01]  /*3440*/  VIADD R3, R0, 0x100 ;  /* 0x0000010000037836 */ /* 0x000fe20000000000 */
[----:B-1----:R-:W1:Y:S02]  /*3450*/  SYNCS.PHASECHK.TRANS64.TRYWAIT P1, [R0+URZ+0xf0], R5 ;  /* 0x0000f005000075a7 */ /* 0x002e6400080211ff */
[----:B-1--4-:R-:W-:Y:S09]  /*3460*/  @!P1 BRA `(.L_x_62) ;  /* 0x0000005800449947 */ /* 0x012ff20003800000 */
.L_x_146:
[----:B------:R-:W-:Y:S01]  /*3470*/  LEA R4, R10, UR6, 0x4 ;  /* 0x000000060a047c11 */ /* 0x000fe2000f8e20ff */
[----:B------:R-:W-:Y:S01]  /*3480*/  @UP3 ULEA UR4, UR15, UR6, 0x3 ;  /* 0x000000060f043291 */ /* 0x000fe2000f8e18ff */
[----:B------:R-:W-:Y:S01]  /*3490*/  PLOP3.LUT P2, PT, PT, PT, PT, 0x80, 0x8 ;  /* 0x000000000008781c */ /* 0x000fe20003f4f070 */
[----:B------:R-:W-:Y:S01]  /*34a0*/  ULEA UR8, UR16, UR6, 0x3 ;  /* 0x0000000610087291 */ /* 0x000fe2000f8e18ff */
[----:B------:R-:W-:Y:S01]  /*34b0*/  PRMT R3, RZ, 0x654, R3 ;  /* 0x00000654ff037816 */ /* 0x000fe20000000003 */
[----:B------:R-:W-:Y:S01]  /*34c0*/  ULEA UR9, UR16, UR19, 0x7 ;  /* 0x0000001310097291 */ /* 0x000fe2000f8e38ff */
[----:B-1----:R-:W1:Y:S01]  /*34d0*/  LDS.128 R4, [R4+0x180] ;  /* 0x0001800004047984 */ /* 0x002e620000000c00 */
[----:B------:R-:W-:Y:S02]  /*34e0*/  @P0 SHF.L.U32 R2, R8, 0x1f, RZ ;  /* 0x0000001f08020819 */ /* 0x000fe400000006ff */
[----:B------:R-:W-:Y:S01]  /*34f0*/  SHF.L.U32 R0, R11, 0x1f, RZ ;  /* 0x0000001f0b007819 */ /* 0x000fe200000006ff */
[----:B------:R-:W-:Y:S01]  /*3500*/  @!PT LDS RZ, [RZ] ;  /* 0x00000000fffff984 */ /* 0x000fe20000000800 */
[----:B------:R-:W-:Y:S01]  /*3510*/  @!PT LDS RZ, [RZ] ;  /* 0x00000000fffff984 */ /* 0x000fe20000000800 */
[----:B------:R-:W-:Y:S01]  /*3520*/  @!PT LDS RZ, [RZ] ;  /* 0x00000000fffff984 */ /* 0x000fe20000000800 */
[----:B------:R-:W-:Y:S01]  /*3530*/  @!PT LDS RZ, [RZ] ;  /* 0x00000000fffff984 */ /* 0x000fe20000000800 */
[----:B------:R2:W-:Y:S06]  /*3540*/  MEMBAR.ALL.CTA ;  /* 0x0000000000007992 */ /* 0x0005ec0000008000 */
[----:B--2---:R-:W2:Y:S02]  /*3550*/  FENCE.VIEW.ASYNC.S ;  /* 0x00000000000073c6 */ /* 0x004ea40000000000 */
[----:B--2---:R2:W-:Y:S01]  /*3560*/  SYNCS.ARRIVE.TRANS64.RED.A1T0 RZ, [R3+URZ], RZ ;  /* 0x000000ff03ff79a7 */ /* 0x0045e200081004ff */
[----:B------:R2:W4:Y:S01]  /*3570*/  @P0 SYNCS.PHASECHK.TRANS64.TRYWAIT P2, [UR4], R2 ;  /* 0x00000002ff0005a7 */ /* 0x0005220008041104 */
[----:B-1----:R-:W-:Y:S01]  /*3580*/  LOP3.LUT P1, RZ, R6, 0x1, RZ, 0xc0, !PT ;  /* 0x0000000106ff7812 */ /* 0x002fe2000782c0ff */
[----:B------:R-:W1:Y:S02]  /*3590*/  SYNCS.PHASECHK.TRANS64.TRYWAIT P0, [UR8+0x130], R0 ;  /* 0x00013000ff0075a7 */ /* 0x000e640008001108 */
[----:B-12-4-:R-:W-:Y:S10]  /*35a0*/  @!P0 BRA `(.L_x_63) ;  /* 0x0000005800088947 */ /* 0x016ff40003800000 */
.L_x_148:
[----:B------:R-:W-:Y:S01]  /*35b0*/  IADD3 R10, PT, PT, R10, 0x1, RZ ;  /* 0x000000010a0a7810 */ /* 0x000fe20007ffe0ff */
[----:B------:R-:W-:Y:S06]  /*35c0*/  BRA.U !UP3, `(.L_x_64) ;  /* 0x000000010b987547 */ /* 0x000fec000b800000 */
[----:B------:R-:W-:Y:S01]  /*35d0*/  UPLOP3.LUT UP4, UPT, UPT, UPT, UPT, 0x40, 0x4 ;  /* 0x000000000004789c */ /* 0x000fe20003f8e870 */
[----:B------:R-:W-:Y:S01]  /*35e0*/  UMOV UR14, UR10 ;  /* 0x0000000a000e7c82 */ /* 0x000fe20008000000 */
[----:B------:R-:W-:Y:S01]  /*35f0*/  UMOV UR13, UR5 ;  /* 0x00000005000d7c82 */ /* 0x000fe20008000000 */
[----:B------:R-:W-:-:S08]  /*3600*/  UMOV UR12, UR15 ;  /* 0x0000000f000c7c82 */ /* 0x000fd00008000000 */
.L_x_67:
[----:B------:R-:W-:Y:S02]  /*3610*/  UIADD3 UR14, UPT, UPT, UR14, 0x1, URZ ;  /* 0x000000010e0e7890 */ /* 0x000fe4000fffe0ff */
[----:B--2---:R-:W-:Y:S02]  /*3620*/  ULEA UR7, UR12, UR6, 0x3 ;  /* 0x000000060c077291 */ /* 0x004fe4000f8e18ff */
[----:B------:R-:W-:Y:S01]  /*3630*/  UISETP.NE.AND UP0, UPT, UR14, URZ, UPT ;  /* 0x000000ff0e00728c */ /* 0x000fe2000bf05270 */
[----:B----4-:R-:W-:Y:S10]  /*3640*/  @P2 BRA `(.L_x_65) ;  /* 0x00000000000c2947 */ /* 0x010ff40003800000 */
[----:B-1----:R-:W-:Y:S04]  /*3650*/  SHF.L.U32 R3, R8, 0x1f, RZ ;  /* 0x0000001f08037819 */ /* 0x002fe800000006ff */
[----:B------:R-:W1:Y:S02]  /*3660*/  SYNCS.PHASECHK.TRANS64.TRYWAIT P0, [UR7], R3 ;  /* 0x00000003ff0075a7 */ /* 0x000e640008001107 */
[----:B-1----:R-:W-:Y:S05]  /*3670*/  @!P0 BRA `(.L_x_66) ;  /* 0x0000005400ec8947 */ /* 0x002fea0003800000 */
.L_x_65:
[----:B------:R-:W-:Y:S01]  /*3680*/  UISETP.NE.AND UP1, UPT, UR13, 0x1, UPT ;  /* 0x000000010d00788c */ /* 0x000fe2000bf25270 */
[----:B------:R-:W-:Y:S01]  /*3690*/  PLOP3.LUT P2, PT, PT, PT, PT, 0x80, 0x8 ;  /* 0x000000000008781c */ /* 0x000fe20003f4f070 */
[----:B------:R-:W-:Y:S02]  /*36a0*/  UIADD3 UR15, UPT, UPT, UR12, 0x1, URZ ;  /* 0x000000010c0f7890 */ /* 0x000fe4000fffe0ff */
[----:B------:R-:W-:Y:S02]  /*36b0*/  ULEA UR24, UR12, UR18, 0x9 ;  /* 0x000000120c187291 */ /* 0x000fe4000f8e48ff */
[----:B------:R-:W-:Y:S01]  /*36c0*/  UISETP.NE.AND UP2, UPT, UR15, 0xc, UPT ;  /* 0x0000000c0f00788c */ /* 0x000fe2000bf45270 */
[----:B------:R-:W-:Y:S01]  /*36d0*/  PLOP3.LUT P0, PT, PT, PT, UP1, 0x80, 0x8 ;  /* 0x000000000008781c */ /* 0x000fe20003f0f018 */
[----:B------:R-:W-:Y:S02]  /*36e0*/  ULEA UR26, UR12, UR17, 0x9 ;  /* 0x000000110c1a7291 */ /* 0x000fe4000f8e48ff */
[----:B------:R-:W-:Y:S02]  /*36f0*/  USEL UR11, URZ, 0x1, UP2 ;  /* 0x00000001ff0b7887 */ /* 0x000fe40009000000 */
[----:B------:R-:W-:Y:S02]  /*3700*/  USEL UR15, UR15, URZ, UP2 ;  /* 0x000000ff0f0f7287 */ /* 0x000fe40009000000 */
[----:B------:R-:W-:Y:S02]  /*3710*/  UIADD3 UR30, UPT, UPT, UR24, 0x100, URZ ;  /* 0x00000100181e7890 */ /* 0x000fe4000fffe0ff */
[----:B------:R-:W-:Y:S01]  /*3720*/  @UP1 ULEA UR4, UR15, UR6, 0x3 ;  /* 0x000000060f041291 */ /* 0x000fe2000f8e18ff */
[----:B------:R-:W-:Y:S01]  /*3730*/  LOP3.LUT R8, R8, UR11, RZ, 0x3c, !PT ;  /* 0x0000000b08087c12 */ /* 0x000fe2000f8e3cff */
[----:B------:R-:W-:Y:S02]  /*3740*/  UIADD3 UR28, UPT, UPT, UR26, 0x100, URZ ;  /* 0x000001001a1c7890 */ /* 0x000fe4000fffe0ff */
[----:B------:R-:W-:Y:S01]  /*3750*/  UIADD3 UR7, UPT, UPT, UR7, 0x60, URZ ;  /* 0x0000006007077890 */ /* 0x000fe2000fffe0ff */
[----:B-1----:R-:W-:Y:S01]  /*3760*/  @P0 SHF.L.U32 R0, R8, 0x1f, RZ ;  /* 0x0000001f08000819 */ /* 0x002fe200000006ff */
[----:B------:R-:W-:Y:S01]  /*3770*/  UMOV UR25, 0x40004040 ;  /* 0x4000404000197882 */ /* 0x000fe20000000000 */
[----:B------:R-:W-:Y:S01]  /*3780*/  UMOV UR27, 0x40004040 ;  /* 0x40004040001b7882 */ /* 0x000fe20000000000 */
[----:B------:R-:W-:Y:S01]  /*3790*/  UMOV UR31, 0x40004040 ;  /* 0x40004040001f7882 */ /* 0x000fe20000000000 */
[----:B------:R2:W4:Y:S01]  /*37a0*/  @P0 SYNCS.PHASECHK.TRANS64.TRYWAIT P2, [UR4], R0 ;  /* 0x00000000ff0005a7 */ /* 0x0005220008041104 */
[----:B------:R-:W-:Y:S01]  /*37b0*/  UIADD3 UR13, UPT, UPT, UR13, -0x1, URZ ;  /* 0xffffffff0d0d7890 */ /* 0x000fe2000fffe0ff */
[----:B------:R2:W-:Y:S01]  /*37c0*/  UTCQMMA gdesc[UR24], gdesc[UR26], tmem[UR9], tmem[UR22], idesc[UR23], UP4 ;  /* 0x00ff161a180075ea */ /* 0x0005e2000a000309 */
[----:B------:R-:W-:Y:S01]  /*37d0*/  UPLOP3.LUT UP4, UPT, UPT, UPT, UPT, 0x80, 0x8 ;  /* 0x000000000008789c */ /* 0x000fe20003f8f070 */
[----:B------:R-:W-:Y:S01]  /*37e0*/  UMOV UR29, 0x40004040 ;  /* 0x40004040001d7882 */ /* 0x000fe20000000000 */
[----:B------:R-:W-:Y:S01]  /*37f0*/  UMOV UR12, UR15 ;  /* 0x0000000f000c7c82 */ /* 0x000fe20008000000 */
[----:B------:R2:W-:Y:S01]  /*3800*/  UTCQMMA gdesc[UR30], gdesc[UR28], tmem[UR9], tmem[UR20], idesc[UR21], UPT ;  /* 0x00ff141c1e0075ea */ /* 0x0005e2000b800309 */
[----:B------:R2:W-:Y:S01]  /*3810*/  UTCBAR [UR7], URZ ;  /* 0x000000ff070073e9 */ /* 0x0005e200080000ff */
[----:B------:R-:W-:Y:S06]  /*3820*/  BRA.U UP0, `(.L_x_67) ;  /* 0xfffffffd00787547 */ /* 0x000fec000b83ffff */
.L_x_64:
[----:B------:R-:W-:Y:S01]  /*3830*/  UIADD3 UR16, UPT, UPT, UR16, 0x1, URZ ;  /* 0x0000000110107890 */ /* 0x000fe2000fffe0ff */
[C---:B------:R-:W-:Y:S01]  /*3840*/  ISETP.NE.AND P0, PT, R10.reuse, 0x2, PT ;  /* 0x000000020a00780c */ /* 0x040fe20003f05270 */
[----:B------:R-:W-:Y:S02]  /*3850*/  UIADD3 UR8, UPT, UPT, UR8, 0x110, URZ ;  /* 0x0000011008087890 */ /* 0x000fe4000fffe0ff */
[----:B------:R-:W-:Y:S01]  /*3860*/  UISETP.NE.AND UP0, UPT, UR16, 0x4, UPT ;  /* 0x000000041000788c */ /* 0x000fe2000bf05270 */
[----:B-12---:R-:W-:Y:S02]  /*3870*/  SEL R0, RZ, 0x1, P0 ;  /* 0x00000001ff007807 */ /* 0x006fe40000000000 */
[----:B------:R-:W-:Y:S01]  /*3880*/  SEL R10, R10, RZ, P0 ;  /* 0x000000ff0a0a7207 */ /* 0x000fe20000000000 */
[----:B------:R-:W-:Y:S01]  /*3890*/  USEL UR4, URZ, 0x1, UP0 ;  /* 0x00000001ff047887 */ /* 0x000fe20008000000 */
[----:B------:R-:W-:Y:S01]  /*38a0*/  LOP3.LUT R9, R9, R0, RZ, 0x3c, !PT ;  /* 0x0000000009097212 */ /* 0x000fe200078e3cff */
[----:B------:R-:W-:Y:S01]  /*38b0*/  USEL UR16, UR16, URZ, UP0 ;  /* 0x000000ff10107287 */ /* 0x000fe20008000000 */
[----:B------:R1:W-:Y:S03]  /*38c0*/  UTCBAR [UR8], URZ ;  /* 0x000000ff080073e9 */ /* 0x0003e600080000ff */
[----:B------:R-:W-:Y:S01]  /*38d0*/  LOP3.LUT R11, R11, UR4, RZ, 0x3c, !PT ;  /* 0x000000040b0b7c12 */ /* 0x000fe2000f8e3cff */
[----:B------:R-:W-:Y:S07]  /*38e0*/  @P1 BRA `(.L_x_68) ;  /* 0xfffffff800c81947 */ /* 0x000fee000383ffff */
[----:B------:R-:W2:Y:S01]  /*38f0*/  S2UR UR4, SR_CgaCtaId ;  /* 0x00000000000479c3 */ /* 0x000ea20000008800 */
[----:B------:R-:W-:Y:S01]  /*3900*/  ELECT P0, URZ, PT ;  /* 0x0000000000ff782f */ /* 0x000fe20003800000 */
[----:B------:R-:W-:Y:S01]  /*3910*/  IMAD.MOV.U32 R0, RZ, RZ, 0x1 ;  /* 0x00000001ff007424 */ /* 0x000fe200078e00ff */
[----:B------:R-:W-:Y:S01]  /*3920*/  UIADD3 UR6, UPT, UPT, UR6, 0x130, URZ ;  /* 0x0000013006067890 */ /* 0x000fe2000fffe0ff */
[----:B------:R-:W-:Y:S01]  /*3930*/  SHF.L.U32 R3, R11, 0x1f, RZ ;  /* 0x0000001f0b037819 */ /* 0x000fe200000006ff */
[----:B------:R-:W-:-:S03]  /*3940*/  UMOV UR5, 0x40 ;  /* 0x0000004000057882 */ /* 0x000fc60000000000 */
[----:B------:R-:W-:Y:S01]  /*3950*/  UVIRTCOUNT.DEALLOC.SMPOOL 0x80 ;  /* 0x000000800000784c */ /* 0x000fe20000000000 */
[----:B--2---:R-:W-:Y:S02]  /*3960*/  ULEA UR4, UR4, UR5, 0x18 ;  /* 0x0000000504047291 */ /* 0x004fe4000f8ec0ff */
[----:B------:R-:W-:-:S07]  /*3970*/  ULEA UR5, UR16, UR6, 0x3 ;  /* 0x0000000610057291 */ /* 0x000fce000f8e18ff */
[----:B------:R2:W-:Y:S02]  /*3980*/  @P0 STS.U8 [UR4+0x1c], R0 ;  /* 0x00001c00ff000988 */ /* 0x0005e40008000004 */
[----:B------:R-:W3:Y:S02]  /*3990*/  SYNCS.PHASECHK.TRANS64.TRYWAIT P0, [UR5], R3 ;  /* 0x00000003ff0075a7 */ /* 0x000ee40008001105 */
[----:B--23--:R-:W-:Y:S05]  /*39a0*/  @!P0 BRA `(.L_x_69) ;  /* 0x0000005400388947 */ /* 0x00cfea0003800000 */
.L_x_151:
[----:B------:R-:W-:-:S04]  /*39b0*/  UIADD3 UR7, UPT, UPT, UR16, 0x1, URZ ;  /* 0x0000000110077890 */ /* 0x000fc8000fffe0ff */
[----:B------:R-:W-:-:S04]  /*39c0*/  UISETP.NE.AND UP0, UPT, UR7, 0x4, UPT ;  /* 0x000000040700788c */ /* 0x000fc8000bf05270 */
[----:B-1----:R-:W-:Y:S02]  /*39d0*/  USEL UR8, URZ, 0x1, UP0 ;  /* 0x00000001ff087887 */ /* 0x002fe40008000000 */
[----:B------:R-:W-:-:S04]  /*39e0*/  USEL UR7, UR7, URZ, UP0 ;  /* 0x000000ff07077287 */ /* 0x000fc80008000000 */
[----:B------:R-:W-:Y:S01]  /*39f0*/  ULEA UR5, UR7, UR6, 0x3 ;  /* 0x0000000607057291 */ /* 0x000fe2000f8e18ff */
[----:B------:R-:W-:-:S04]  /*3a00*/  LOP3.LUT R2, R11, UR8, RZ, 0x3c, !PT ;  /* 0x000000080b027c12 */ /* 0x000fc8000f8e3cff */
[----:B--2---:R-:W-:-:S04]  /*3a10*/  SHF.L.U32 R3, R2, 0x1f, RZ ;  /* 0x0000001f02037819 */ /* 0x004fc800000006ff */
[----:B------:R-:W1:Y:S02]  /*3a20*/  SYNCS.PHASECHK.TRANS64.TRYWAIT P0, [UR5], R3 ;  /* 0x00000003ff0075a7 */ /* 0x000e640008001105 */
[----:B-1----:R-:W-:Y:S05]  /*3a30*/  @!P0 BRA `(.L_x_70) ;  /* 0x00000054002c8947 */ /* 0x002fea0003800000 */
.L_x_153:
        /* <DEDUP_REMOVED lines=9> */
.L_x_155:
[----:B------:R-:W-:-:S04]  /*3ad0*/  UIADD3 UR7, UPT, UPT, UR7, 0x1, URZ ;  /* 0x0000000107077890 */ /* 0x000fc8000fffe0ff */
[----:B------:R-:W-:-:S04]  /*3ae0*/  UISETP.NE.AND UP0, UPT, UR7, 0x4, UPT ;  /* 0x000000040700788c */ /* 0x000fc8000bf05270 */
[----:B------:R-:W-:Y:S02]  /*3af0*/  USEL UR5, URZ, 0x1, UP0 ;  /* 0x00000001ff057887 */ /* 0x000fe40008000000 */
[----:B------:R-:W-:-:S04]  /*3b00*/  USEL UR7, UR7, URZ, UP0 ;  /* 0x000000ff07077287 */ /* 0x000fc80008000000 */
[----:B------:R-:W-:Y:S01]  /*3b10*/  ULEA UR7, UR7, UR6, 0x3 ;  /* 0x0000000607077291 */ /* 0x000fe2000f8e18ff */
[----:B-1----:R-:W-:-:S04]  /*3b20*/  LOP3.LUT R3, R2, UR5, RZ, 0x3c, !PT ;  /* 0x0000000502037c12 */ /* 0x002fc8000f8e3cff */
[----:B------:R-:W-:-:S04]  /*3b30*/  SHF.L.U32 R3, R3, 0x1f, RZ ;  /* 0x0000001f03037819 */ /* 0x000fc800000006ff */
[----:B------:R-:W1:Y:S02]  /*3b40*/  SYNCS.PHASECHK.TRANS64.TRYWAIT P0, [UR7], R3 ;  /* 0x00000003ff0075a7 */ /* 0x000e640008001107 */
[----:B-1----:R-:W-:Y:S05]  /*3b50*/  @!P0 BRA `(.L_x_72) ;  /* 0x0000005400148947 */ /* 0x002fea0003800000 */
.L_x_157:
[----:B------:R-:W-:Y:S01]  /*3b60*/  NOP ;  /* 0x0000000000007918 */ /* 0x000fe20000000000 */
[----:B-1----:R-:W1:Y:S01]  /*3b70*/  LDS R0, [UR4+0x14] ;  /* 0x00001404ff007984 */ /* 0x002e620008000800 */
[----:B------:R-:W-:Y:S01]  /*3b80*/  ULOP3.LUT UR6, UR19, 0xffff, URZ, 0xc0, !UPT ;  /* 0x0000ffff13067892 */ /* 0x000fe2000f8ec0ff */
[----:B------:R-:W-:Y:S01]  /*3b90*/  UMOV UR8, 0xffff ;  /* 0x0000ffff00087882 */ /* 0x000fe20000000000 */
[----:B------:R-:W-:Y:S02]  /*3ba0*/  UMOV UR5, 0x1 ;  /* 0x0000000100057882 */ /* 0x000fe40000000000 */
[----:B------:R-:W-:-:S04]  /*3bb0*/  USHF.R.U32.HI UR6, URZ, 0x5, UR6 ;  /* 0x00000005ff067899 */ /* 0x000fc80008011606 */
[----:B------:R-:W-:Y:S02]  /*3bc0*/  USHF.L.U32 UR8, UR8, UR6, URZ ;  /* 0x0000000608087299 */ /* 0x000fe400080006ff */
[----:B------:R-:W-:-:S04]  /*3bd0*/  USHF.L.U32 UR5, UR5, UR6, URZ ;  /* 0x0000000605057299 */ /* 0x000fc800080006ff */
[----:B-1----:R-:W-:-:S04]  /*3be0*/  LOP3.LUT R0, R0, UR8, RZ, 0xc0, !PT ;  /* 0x0000000800007c12 */ /* 0x002fc8000f8ec0ff */
[----:B------:R-:W-:-:S13]  /*3bf0*/  ISETP.NE.AND P0, PT, R0, UR8, PT ;  /* 0x0000000800007c0c */ /* 0x000fda000bf05270 */
[----:B------:R-:W-:Y:S05]  /*3c00*/  @P0 BRA `(.L_x_73) ;  /* 0x0000000000580947 */ /* 0x000fea0003800000 */
[----:B------:R-:W1:Y:S02]  /*3c10*/  LDS R0, [UR4+0x18] ;  /* 0x00001804ff007984 */ /* 0x000e640008000800 */
[----:B-1----:R-:W-:-:S04]  /*3c20*/  LOP3.LUT R0, R0, UR5, RZ, 0xc0, !PT ;  /* 0x0000000500007c12 */ /* 0x002fc8000f8ec0ff */
[----:B------:R-:W-:-:S13]  /*3c30*/  ISETP.NE.AND P0, PT, R0, UR5, PT ;  /* 0x0000000500007c0c */ /* 0x000fda000bf05270 */
[----:B------:R-:W-:Y:S05]  /*3c40*/  @P0 BRA `(.L_x_74) ;  /* 0x00000000003c0947 */ /* 0x000fea0003800000 */
[----:B------:R-:W1:Y:S01]  /*3c50*/  S2R R2, SR_LANEID ;  /* 0x0000000000027919 */ /* 0x000e620000000000 */
[----:B------:R-:W-:Y:S01]  /*3c60*/  ULOP3.LUT UR8, URZ, UR8, URZ, 0x33, !UPT ;  /* 0x00000008ff087292 */ /* 0x000fe2000f8e33ff */
[----:B------:R-:W-:Y:S01]  /*3c70*/  LOP3.LUT R4, RZ, UR5, RZ, 0x33, !PT ;  /* 0x00000005ff047c12 */ /* 0x000fe2000f8e33ff */
[----:B------:R-:W-:Y:S02]  /*3c80*/  VOTEU.ANY UR7, UPT, PT ;  /* 0x0000000000077886 */ /* 0x000fe400038e0100 */
[----:B------:R-:W-:Y:S01]  /*3c90*/  UFLO.U32 UR7, UR7 ;  /* 0x00000007000772bd */ /* 0x000fe200080e0000 */
[----:B------:R-:W2:Y:S01]  /*3ca0*/  REDUX UR5, R4 ;  /* 0x00000000040573c4 */ /* 0x000ea20000000000 */
[----:B------:R-:W-:-:S06]  /*3cb0*/  IMAD.U32 R0, RZ, RZ, UR8 ;  /* 0x00000008ff007e24 */ /* 0x000fcc000f8e00ff */
[----:B------:R3:W-:Y:S01]  /*3cc0*/  UTCATOMSWS.AND URZ, UR8 ;  /* 0x0000000800ff79e3 */ /* 0x0007e20008000000 */
[----:B------:R-:W4:Y:S01]  /*3cd0*/  REDUX UR6, R0 ;  /* 0x00000000000673c4 */ /* 0x000f220000000000 */
[----:B-1----:R-:W-:Y:S01]  /*3ce0*/  ISETP.EQ.U32.AND P0, PT, R2, UR7, PT ;  /* 0x0000000702007c0c */ /* 0x002fe2000bf02070 */
[----:B--2---:R-:W-:Y:S01]  /*3cf0*/  IMAD.U32 R2, RZ, RZ, UR5 ;  /* 0x00000005ff027e24 */ /* 0x004fe2000f8e00ff */
[----:B----4-:R-:W-:-:S11]  /*3d00*/  MOV R3, UR6 ;  /* 0x0000000600037c02 */ /* 0x010fd60008000f00 */
[----:B------:R3:W-:Y:S04]  /*3d10*/  @P0 ATOMS.AND RZ, [UR4+0x14], R3 ;  /* 0x00001403ffff098c */ /* 0x0007e8000a800004 */
[----:B------:R3:W-:Y:S01]  /*3d20*/  @P0 ATOMS.AND RZ, [UR4+0x18], R2 ;  /* 0x00001802ffff098c */ /* 0x0007e2000a800004 */
[----:B------:R-:W-:Y:S05]  /*3d30*/  BRA `(.L_x_75) ;  /* 0x0000000000147947 */ /* 0x000fea0003800000 */
.L_x_74:
[----:B------:R-:W-:Y:S02]  /*3d40*/  MOV R2, 0x3d60 ;  /* 0x00003d6000027802 */ /* 0x000fe40000000f00 */
[----:B----45:R-:W-:Y:S05]  /*3d50*/  CALL.REL.NOINC `($__internal_0_$__cuda_sm10x_tcgen05_guardrail_trap_col_being_dealloced_not_returned_by_alloc) ;  /* 0x0000005400707944 */ /* 0x030fea0003c00000 */
[----:B------:R-:W-:Y:S05]  /*3d60*/  BRA `(.L_x_75) ;  /* 0x0000000000087947 */ /* 0x000fea0003800000 */
.L_x_73:
[----:B------:R-:W-:Y:S02]  /*3d70*/  MOV R2, 0x3d90 ;  /* 0x00003d9000027802 */ /* 0x000fe40000000f00 */
[----:B----45:R-:W-:Y:S05]  /*3d80*/  CALL.REL.NOINC `($__internal_2_$__cuda_sm10x_tcgen05_guardrail_trap_unallocated_columns_being_dealloced) ;  /* 0x00000054007c7944 */ /* 0x030fea0003c00000 */
.L_x_75:
[----:B------:R-:W-:Y:S01]  /*3d90*/  NOP ;  /* 0x0000000000007918 */ /* 0x000fe20000000000 */
[----:B---3--:R-:W-:Y:S05]  /*3da0*/  EXIT ;  /* 0x000000000000794d */ /* 0x008fea0003800000 */
.L_x_57:
[----:B------:R-:W-:-:S09]  /*3db0*/  UISETP.NE.OR UP2, UPT, UR8, 0x3, !UP2 ;  /* 0x000000030800788c */ /* 0x000fd2000d745670 */
[----:B------:R-:W-:Y:S05]  /*3dc0*/  BRA.U UP2, `(.L_x_76) ;  /* 0x0000000d02407547 */ /* 0x000fea000b800000 */
[----:B------:R-:W1:Y:S01]  /*3dd0*/  LDC R0, c[0x0][0xb30] ;  /* 0x0002cc00ff007b82 */ /* 0x000e620000000800 */
[----:B------:R-:W2:Y:S01]  /*3de0*/  LDCU.64 UR8, c[0x0][0x888] ;  /* 0x00011100ff0877ac */ /* 0x000ea20008000a00 */
[----:B------:R-:W-:Y:S02]  /*3df0*/  HFMA2 R29, -RZ, RZ, 0, 0 ;  /* 0x00000000ff1d7431 */ /* 0x000fe400000001ff */
[----:B------:R-:W-:Y:S01]  /*3e00*/  IMAD.MOV.U32 R31, RZ, RZ, 0x1 ;  /* 0x00000001ff1f7424 */ /* 0x000fe200078e00ff */
[----:B------:R-:W-:Y:S01]  /*3e10*/  MOV R23, 0x2000 ;  /* 0x0000200000177802 */ /* 0x000fe20000000f00 */
[----:B------:R-:W4:Y:S01]  /*3e20*/  LDCU.64 UR4, c[0x0][0x890] ;  /* 0x00011200ff0477ac */ /* 0x000f220008000a00 */
[----:B------:R-:W-:Y:S01]  /*3e30*/  IMAD.MOV.U32 R30, RZ, RZ, RZ ;  /* 0x000000ffff1e7224 */ /* 0x000fe200078e00ff */
[----:B------:R-:W3:Y:S01]  /*3e40*/  LDC R19, c[0x0][0x370] ;  /* 0x0000dc00ff137b82 */ /* 0x000ee20000000800 */
[----:B------:R-:W-:Y:S01]  /*3e50*/  UMOV UR7, 0x400 ;  /* 0x0000040000077882 */ /* 0x000fe20000000000 */
[----:B------:R-:W-:-:S02]  /*3e60*/  UPLOP3.LUT UP1, UPT, UPT, UPT, UPT, 0x40, 0x4 ;  /* 0x000000000004789c */ /* 0x000fc40003f2e870 */
[----:B------:R-:W-:-:S04]  /*3e70*/  ULEA UR7, UR37, UR7, 0x18 ;  /* 0x0000000725077291 */ /* 0x000fc8000f8ec0ff */
[----:B------:R-:W3:Y:S01]  /*3e80*/  LDC R2, c[0x0][0xb0c] ;  /* 0x0002c300ff027b82 */ /* 0x000ee20000000800 */
[----:B------:R-:W-:Y:S02]  /*3e90*/  UIADD3 UR13, UPT, UPT, UR7, 0xc8, URZ ;  /* 0x000000c8070d7890 */ /* 0x000fe4000fffe0ff */
[----:B--2---:R-:W-:Y:S02]  /*3ea0*/  UISETP.NE.U32.AND UP2, UPT, UR8, URZ, UPT ;  /* 0x000000ff0800728c */ /* 0x004fe4000bf45070 */
[----:B------:R-:W-:Y:S02]  /*3eb0*/  UIADD3 UR17, UPT, UPT, UR7, 0xc0, URZ ;  /* 0x000000c007117890 */ /* 0x000fe4000fffe0ff */
[----:B----4-:R-:W-:Y:S01]  /*3ec0*/  UISETP.NE.U32.AND UP3, UPT, UR4, URZ, UPT ;  /* 0x000000ff0400728c */ /* 0x010fe2000bf65070 */
[----:B------:R-:W2:Y:S01]  /*3ed0*/  LDC R18, c[0x0][0xb20] ;  /* 0x0002c800ff127b82 */ /* 0x000ea20000000800 */
[----:B-1----:R-:W-:Y:S01]  /*3ee0*/  ISETP.NE.AND P1, PT, R0, 0x1, PT ;  /* 0x000000010000780c */ /* 0x002fe20003f25270 */
[----:B------:R-:W-:-:S02]  /*3ef0*/  UISETP.NE.AND.EX UP2, UPT, UR9, URZ, UPT, UP2 ;  /* 0x000000ff0900728c */ /* 0x000fc4000bf45320 */
[----:B------:R-:W-:Y:S02]  /*3f00*/  UPRMT UR13, UR37, 0x654, UR13 ;  /* 0x00000654250d7896 */ /* 0x000fe4000800000d */
[----:B------:R-:W-:Y:S02]  /*3f10*/  UISETP.NE.AND.EX UP3, UPT, UR5, URZ, UPT, UP3 ;  /* 0x000000ff0500728c */ /* 0x000fe4000bf65330 */
[----:B------:R-:W1:Y:S08]  /*3f20*/  LDC.64 R32, c[0x0][0x348] ;  /* 0x0000d200ff207b82 */ /* 0x000e700000000a00 */
[----:B------:R-:W4:Y:S08]  /*3f30*/  LDC.64 R16, c[0x0][0xb10] ;  /* 0x0002c400ff107b82 */ /* 0x000f300000000a00 */
[----:B------:R-:W1:Y:S08]  /*3f40*/  LDC.64 R6, c[0x0][0xb18] ;  /* 0x0002c600ff067b82 */ /* 0x000e700000000a00 */
[----:B------:R-:W1:Y:S08]  /*3f50*/  LDC.64 R4, c[0x0][0xb28] ;  /* 0x0002ca00ff047b82 */ /* 0x000e700000000a00 */
[----:B--23--:R-:W1:Y:S02]  /*3f60*/  LDC R22, c[0x0][0x374] ;  /* 0x0000dd00ff167b82 */ /* 0x00ce640000000800 */
.L_x_85:
[C---:B------:R-:W-:Y:S02]  /*3f70*/  LEA R0, R30.reuse, UR7, 0x3 ;  /* 0x000000071e007c11 */ /* 0x040fe4000f8e18ff */
[----:B------:R-:W-:Y:S02]  /*3f80*/  SHF.L.U32 R3, R29, 0x1f, RZ ;  /* 0x0000001f1d037819 */ /* 0x000fe400000006ff */
[----:B------:R-:W-:Y:S02]  /*3f90*/  LEA R24, R30, UR7, 0x4 ;  /* 0x000000071e187c11 */ /* 0x000fe4000f8e20ff */
[----:B--2---:R-:W2:Y:S02]  /*3fa0*/  SYNCS.PHASECHK.TRANS64.TRYWAIT P0, [R0+URZ+0xf0], R3 ;  /* 0x0000f003000075a7 */ /* 0x004ea400080011ff */
[----:B--2---:R-:W-:Y:S05]  /*3fb0*/  @!P0 BRA `(.L_x_77) ;  /* 0x0000005000148947 */ /* 0x004fea0003800000 */
.L_x_158:
[----:B------:R-:W-:Y:S01]  /*3fc0*/  ISETP.GE.AND P0, PT, R72, 0x1, PT ;  /* 0x000000014800780c */ /* 0x000fe20003f06270 */
[----:B------:R-:W3:Y:S01]  /*3fd0*/  LDS.128 R24, [R24+0x180] ;  /* 0x0001800018187984 */ /* 0x000ee20000000c00 */
[----:B--2---:R-:W-:Y:S01]  /*3fe0*/  VIADD R0, R0, 0x100 ;  /* 0x0000010000007836 */ /* 0x004fe20000000000 */
[----:B------:R-:W-:Y:S01]  /*3ff0*/  @!PT LDS RZ, [RZ] ;  /* 0x00000000fffff984 */ /* 0x000fe20000000800 */
[----:B------:R-:W-:Y:S01]  /*4000*/  @!PT LDS RZ, [RZ] ;  /* 0x00000000fffff984 */ /* 0x000fe20000000800 */
[----:B------:R-:W-:Y:S01]  /*4010*/  @!PT LDS RZ, [RZ] ;  /* 0x00000000fffff984 */ /* 0x000fe20000000800 */
[----:B------:R-:W-:Y:S01]  /*4020*/  @!PT LDS RZ, [RZ] ;  /* 0x00000000fffff984 */ /* 0x000fe20000000800 */
[----:B------:R2:W-:Y:S06]  /*4030*/  MEMBAR.ALL.CTA ;  /* 0x0000000000007992 */ /* 0x0005ec0000008000 */
[----:B--2---:R-:W2:Y:S01]  /*4040*/  FENCE.VIEW.ASYNC.S ;  /* 0x00000000000073c6 */ /* 0x004ea20000000000 */
[----:B------:R-:W-:Y:S04]  /*4050*/  PRMT R0, RZ, 0x654, R0 ;  /* 0x00000654ff007816 */ /* 0x000fe80000000000 */
[----:B--2---:R2:W-:Y:S01]  /*4060*/  SYNCS.ARRIVE.TRANS64.RED.A1T0 RZ, [R0+URZ], RZ ;  /* 0x000000ff00ff79a7 */ /* 0x0045e200081004ff */
[----:B---3--:R-:W-:Y:S11]  /*4070*/  LOP3.LUT P3, RZ, R26, 0x1, RZ, 0xc0, !PT ;  /* 0x000000011aff7812 */ /* 0x008ff6000786c0ff */
[----:B------:R-:W-:Y:S02]  /*4080*/  @!UPT UIADD3 URZ, UPT, UPT, URZ, URZ, URZ ;  /* 0x000000fffffff290 */ /* 0x000fe4000fffe0ff */
[----:B------:R-:W-:Y:S02]  /*4090*/  @P3 MOV R13, R24 ;  /* 0x00000018000d3202 */ /* 0x000fe40000000f00 */
[----:B------:R-:W-:Y:S01]  /*40a0*/  @P3 LOP3.LUT R8, R25, 0xffff, RZ, 0xc0, !PT ;  /* 0x0000ffff19083812 */ /* 0x000fe200078ec0ff */
[----:B--2---:R-:W-:Y:S06]  /*40b0*/  @!P0 BRA `(.L_x_78) ;  /* 0x0000000000a48947 */ /* 0x004fec0003800000 */
[----:B-1----:R-:W-:Y:S01]  /*40c0*/  IMAD.HI.U32 R35, R22, R7, RZ ;  /* 0x0000000716237227 */ /* 0x002fe200078e00ff */
[----:B------:R-:W-:Y:S02]  /*40d0*/  ISETP.NE.AND P0, PT, R6, 0x1, PT ;  /* 0x000000010600780c */ /* 0x000fe40003f05270 */
[----:B------:R-:W-:Y:S01]  /*40e0*/  ISETP.NE.AND P2, PT, R72, 0x1, PT ;  /* 0x000000014800780c */ /* 0x000fe20003f45270 */
[----:B----4-:R-:W-:Y:S01]  /*40f0*/  IMAD.HI.U32 R34, R19, R16, RZ ;  /* 0x0000001013227227 */ /* 0x010fe200078e00ff */
[----:B------:R-:W-:Y:S02]  /*4100*/  SHF.R.U32.HI R35, RZ, R18, R35 ;  /* 0x00000012ff237219 */ /* 0x000fe40000011623 */
[----:B------:R-:W-:Y:S01]  /*4110*/  ISETP.NE.AND P4, PT, R2, 0x1, PT ;  /* 0x000000010200780c */ /* 0x000fe20003f85270 */
[----:B------:R-:W-:Y:S01]  /*4120*/  IMAD.HI.U32 R36, R13, R16, RZ ;  /* 0x000000100d247227 */ /* 0x000fe200078e00ff */
[----:B------:R-:W-:Y:S02]  /*4130*/  SHF.R.U32.HI R34, RZ, R17, R34 ;  /* 0x00000011ff227219 */ /* 0x000fe40000011622 */
[----:B------:R-:W-:Y:S01]  /*4140*/  SEL R3, R22, R35, !P0 ;  /* 0x0000002316037207 */ /* 0x000fe20004000000 */
[C---:B------:R-:W-:Y:S01]  /*4150*/  IMAD.HI.U32 R35, R8.reuse, R7, RZ ;  /* 0x0000000708237227 */ /* 0x040fe200078e00ff */
[----:B------:R-:W-:Y:S02]  /*4160*/  SEL R11, R19, R34, !P4 ;  /* 0x00000022130b7207 */ /* 0x000fe40006000000 */
[----:B------:R-:W-:Y:S01]  /*4170*/  SHF.R.U32.HI R36, RZ, R17, R36 ;  /* 0x00000011ff247219 */ /* 0x000fe20000011624 */
[----:B------:R-:W-:Y:S01]  /*4180*/  IMAD.HI.U32 R38, R3, R4, RZ ;  /* 0x0000000403267227 */ /* 0x000fe200078e00ff */
[----:B------:R-:W-:Y:S03]  /*4190*/  SHF.R.U32.HI R35, RZ, R18, R35 ;  /* 0x00000012ff237219 */ /* 0x000fe60000011623 */
[----:B------:R-:W-:Y:S01]  /*41a0*/  IMAD.HI.U32 R34, R11, R4, RZ ;  /* 0x000000040b227227 */ /* 0x000fe200078e00ff */
[----:B------:R-:W-:Y:S02]  /*41b0*/  @P2 SHF.R.U32.HI R3, RZ, R5, R38 ;  /* 0x00000005ff032219 */ /* 0x000fe40000011626 */
[----:B------:R-:W-:Y:S02]  /*41c0*/  SEL R9, R8, R35, !P0 ;  /* 0x0000002308097207 */ /* 0x000fe40004000000 */
[----:B------:R-:W-:Y:S01]  /*41d0*/  @P2 SHF.R.U32.HI R11, RZ, R5, R34 ;  /* 0x00000005ff0b2219 */ /* 0x000fe20000011622 */
[C---:B------:R-:W-:Y:S01]  /*41e0*/  IMAD R10, R72.reuse, R3, RZ ;  /* 0x00000003480a7224 */ /* 0x040fe200078e02ff */
[----:B------:R-:W-:Y:S01]  /*41f0*/  SEL R3, R13, R36, !P4 ;  /* 0x000000240d037207 */ /* 0x000fe20006000000 */
[C---:B------:R-:W-:Y:S03]  /*4200*/  IMAD.HI.U32 R14, R9.reuse, R4, RZ ;  /* 0x00000004090e7227 */ /* 0x040fe600078e00ff */
[----:B------:R-:W-:Y:S01]  /*4210*/  ISETP.GE.AND P0, PT, R9, R10, PT ;  /* 0x0000000a0900720c */ /* 0x000fe20003f06270 */
[C---:B------:R-:W-:Y:S01]  /*4220*/  IMAD R12, R72.reuse, R11, RZ ;  /* 0x0000000b480c7224 */ /* 0x040fe200078e02ff */
[-C--:B------:R-:W-:Y:S04]  /*4230*/  SHF.R.U32.HI R14, RZ, R5.reuse, R14 ;  /* 0x00000005ff0e7219 */ /* 0x080fe8000001160e */
[----:B------:R-:W-:Y:S02]  /*4240*/  ISETP.GE.OR P0, PT, R3, R12, P0 ;  /* 0x0000000c0300720c */ /* 0x000fe40000706670 */
[----:B------:R-:W-:Y:S05]  /*4250*/  SEL R15, R9, R14, !P2 ;  /* 0x0000000e090f7207 */ /* 0x000fea0005000000 */
[----:B------:R-:W-:Y:S04]  /*4260*/  IMAD.MOV R14, RZ, RZ, -R15 ;  /* 0x000000ffff0e7224 */ /* 0x000fe800078e0a0f */
[----:B------:R-:W-:Y:S02]  /*4270*/  IMAD R14, R72, R14, R9 ;  /* 0x0000000e480e7224 */ /* 0x000fe400078e0209 */
[C---:B------:R-:W-:Y:S05]  /*4280*/  @!P0 IMAD.HI.U32 R10, R3.reuse, R4, RZ ;  /* 0x00000004030a8227 */ /* 0x040fea00078e00ff */
[----:B------:R-:W-:Y:S04]  /*4290*/  @!P0 SHF.R.U32.HI R10, RZ, R5, R10 ;  /* 0x00000005ff0a8219 */ /* 0x000fe8000001160a */
[----:B------:R-:W-:Y:S01]  /*42a0*/  @!P0 SEL R0, R3, R10, !P2 ;  /* 0x0000000a03008207 */ /* 0x000fe20005000000 */
[----:B------:R-:W-:Y:S03]  /*42b0*/  IMAD.MOV R10, RZ, RZ, -R3 ;  /* 0x000000ffff0a7224 */ /* 0x000fe600078e0a03 */
[----:B------:R-:W-:Y:S01]  /*42c0*/  @!P0 IADD3 R15, PT, PT, R15, -R0, RZ ;  /* 0x800000000f0f8210 */ /* 0x000fe20007ffe0ff */
[----:B------:R-:W-:Y:S01]  /*42d0*/  @!P0 IMAD R0, R11, R14, R0 ;  /* 0x0000000e0b008224 */ /* 0x000fe200078e0200 */
[----:B------:R-:W-:Y:S01]  /*42e0*/  IADD3 R11, PT, PT, -R9, RZ, RZ ;  /* 0x000000ff090b7210 */ /* 0x000fe20007ffe1ff */
[----:B------:R-:W-:Y:S02]  /*42f0*/  IMAD R13, R2, R10, R13 ;  /* 0x0000000a020d7224 */ /* 0x000fe400078e020d */
[----:B------:R-:W-:Y:S02]  /*4300*/  @!P0 IMAD R9, R15, R72, R3 ;  /* 0x000000480f098224 */ /* 0x000fe400078e0203 */
[----:B------:R-:W-:Y:S02]  /*4310*/  @!P0 IMAD.MOV.U32 R3, RZ, RZ, R0 ;  /* 0x000000ffff038224 */ /* 0x000fe400078e0000 */
[----:B------:R-:W-:Y:S02]  /*4320*/  IMAD R8, R6, R11, R8 ;  /* 0x0000000b06087224 */ /* 0x000fe400078e0208 */
[----:B------:R-:W-:Y:S02]  /*4330*/  IMAD R13, R3, R2, R13 ;  /* 0x00000002030d7224 */ /* 0x000fe400078e020d */
[----:B------:R-:W-:Y:S02]  /*4340*/  IMAD R8, R9, R6, R8 ;  /* 0x0000000609087224 */ /* 0x000fe400078e0208 */
.L_x_78:
[----:B------:R-:W-:Y:S05]  /*4350*/  BRA.U UP1, `(.L_x_79) ;  /* 0x0000000101107547 */ /* 0x000fea000b800000 */
[----:B------:R-:W-:Y:S04]  /*4360*/  MOV R0, UR6 ;  /* 0x0000000600007c02 */ /* 0x000fe80008000f00 */
[----:B------:R-:W-:Y:S04]  /*4370*/  SHF.L.U32 R3, R0, 0x1f, RZ ;  /* 0x0000001f00037819 */ /* 0x000fe800000006ff */
[----:B------:R-:W2:Y:S02]  /*4380*/  SYNCS.PHASECHK.TRANS64.TRYWAIT P0, [UR7+0xe8], R3 ;  /* 0x0000e803ff0075a7 */ /* 0x000ea40008001107 */
[----:B--2---:R-:W-:Y:S05]  /*4390*/  @!P0 BRA `(.L_x_80) ;  /* 0x0000004c00308947 */ /* 0x004fea0003800000 */
.L_x_79:
[----:B------:R-:W-:Y:S02]  /*43a0*/  R2UR UR19, R21 ;  /* 0x00000000151372ca */ /* 0x000fe400000e0000 */
[----:B------:R-:W-:Y:S02]  /*43b0*/  R2UR UR18, R20 ;  /* 0x00000000141272ca */ /* 0x000fe400000e0000 */
[----:B------:R-:W-:Y:S02]  /*43c0*/  ISETP.NE.U32.AND P2, PT, RZ, UR4, PT ;  /* 0x00000004ff007c0c */ /* 0x000fe4000bf45070 */
[----:B------:R-:W-:Y:S02]  /*43d0*/  SHF.L.U32 R12, R31, 0x1f, RZ ;  /* 0x0000001f1f0c7819 */ /* 0x000fe400000006ff */
[----:B------:R-:W-:Y:S05]  /*43e0*/  ISETP.NE.AND.EX P2, PT, RZ, UR5, PT, P2 ;  /* 0x00000005ff007c0c */ /* 0x000fea000bf45320 */
[----:B------:R-:W-:Y:S02]  /*43f0*/  USHF.L.U32 UR19, UR19, 0x7, URZ ;  /* 0x0000000713137899 */ /* 0x000fe400080006ff */
[----:B------:R-:W-:Y:S01]  /*4400*/  USHF.L.U32 UR18, UR18, 0x7, URZ ;  /* 0x0000000712127899 */ /* 0x000fe200080006ff */
[----:B------:R-:W-:Y:S11]  /*4410*/  BRA.U !UP3, `(.L_x_81) ;  /* 0x000000010b347547 */ /* 0x000ff6000b800000 */
[----:B------:R-:W-:Y:S01]  /*4420*/  UPLOP3.LUT UP0, UPT, UPT, UPT, UP2, 0x80, 0x8 ;  /* 0x000000000008789c */ /* 0x000fe20003f0f020 */
[----:B--2---:R-:W-:Y:S02]  /*4430*/  HFMA2 R0, -RZ, RZ, 0, 5.9604644775390625e-08 ;  /* 0x00000001ff007431 */ /* 0x004fe400000001ff */
[----:B------:R-:W-:Y:S03]  /*4440*/  IMAD.MOV.U32 R171, RZ, RZ, 0x1 ;  /* 0x00000001ffab7424 */ /* 0x000fe600078e00ff */
[----:B------:R-:W-:Y:S05]  /*4450*/  PLOP3.LUT P0, PT, PT, PT, UP0, 0x80, 0x8 ;  /* 0x000000000008781c */ /* 0x000fea0003f0f008 */
[----:B------:R-:W2:Y:S01]  /*4460*/  @UP0 LDCU.64 UR10, c[0x0][0x888] ;  /* 0x00011100ff0a07ac */ /* 0x000ea20008000a00 */
[----:B------:R-:W-:Y:S07]  /*4470*/  @UP0 UIMAD UR8, UR36, UR4, URZ ;  /* 0x00000004240802a4 */ /* 0x000fee000f8e02ff */
[----:B------:R-:W-:Y:S01]  /*4480*/  @!P0 PRMT R171, R0, 0x7610, R171 ;  /* 0x0000761000ab8816 */ /* 0x000fe200000000ab */
[----:B--2---:R-:W-:Y:S03]  /*4490*/  @UP0 UIMAD.WIDE UR10, UR8, 0x4, UR10 ;  /* 0x00000004080a08a5 */ /* 0x004fe6000f8e020a */
[----:B------:R-:W2:Y:S03]  /*44a0*/  @!UP0 LDCU UR8, c[0x0][0x880] ;  /* 0x00011000ff0887ac */ /* 0x000ea60008000800 */
[----:B------:R-:W-:Y:S01]  /*44b0*/  IMAD.U32 R10, RZ, RZ, UR10 ;  /* 0x0000000aff0a7e24 */ /* 0x000fe2000f8e00ff */
[----:B------:R-:W-:Y:S05]  /*44c0*/  MOV R11, UR11 ;  /* 0x0000000b000b7c02 */ /* 0x000fea0008000f00 */
[----:B-----5:R3:W5:Y:S02]  /*44d0*/  @P0 LDG.E R81, desc[UR46][R10.64] ;  /* 0x0000002e0a510981 */ /* 0x020764000c1e1900 */
[----:B--23--:R-:W-:Y:S07]  /*44e0*/  @!P0 IMAD.U32 R81, RZ, RZ, UR8 ;  /* 0x00000008ff518e24 */ /* 0x00cfee000f8e00ff */
.L_x_81:
[----:B-----5:R-:W-:Y:S01]  /*44f0*/  @!P2 FSETP.EQ.AND P0, PT, R81, RZ, PT ;  /* 0x000000ff5100a20b */ /* 0x020fe20003f02000 */
[----:B------:R-:W-:Y:S01]  /*4500*/  @!UPT UIADD3 URZ, UPT, UPT, URZ, URZ, URZ ;  /* 0x000000fffffff290 */ /* 0x000fe2000fffe0ff */
[----:B------:R-:W-:Y:S11]  /*4510*/  @!P2 BRA `(.L_x_82) ;  /* 0x000000000014a947 */ /* 0x000ff60003800000 */
[----:B------:R-:W-:Y:S02]  /*4520*/  LOP3.LUT P2, RZ, R171, 0xff, RZ, 0xc0, !PT ;  /* 0x000000ffabff7812 */ /* 0x000fe4000784c0ff */
[----:B------:R-:W-:Y:S04]  /*4530*/  PLOP3.LUT P0, PT, PT, PT, UP0, 0x80, 0x8 ;  /* 0x000000000008781c */ /* 0x000fe80003f0f008 */
[----:B------:R-:W-:Y:S07]  /*4540*/  PLOP3.LUT P0, PT, P0, PT, PT, 0x8, 0x80 ;  /* 0x000000000080781c */ /* 0x000fee000070e170 */
[----:B------:R-:W-:Y:S11]  /*4550*/  @P2 FSETP.EQ.AND P0, PT, R81, RZ, PT ;  /* 0x000000ff5100220b */ /* 0x000ff60003f02000 */
[----:B------:R-:W-:Y:S02]  /*4560*/  @!UPT UIADD3 URZ, UPT, UPT, URZ, URZ, URZ ;  /* 0x000000fffffff290 */ /* 0x000fe4000fffe0ff */
.L_x_82:
[----:B------:R-:W3:Y:S01]  /*4570*/  SYNCS.PHASECHK.TRANS64.TRYWAIT P2, [UR7+0xd0], R12 ;  /* 0x0000d00cff0075a7 */ /* 0x000ee20008041107 */
[----:B------:R-:W-:Y:S04]  /*4580*/  ELECT P4, URZ, PT ;  /* 0x0000000000ff782f */ /* 0x000fe80003880000 */
[----:B------:R-:W-:Y:S11]  /*4590*/  PLOP3.LUT P4, PT, P0, P4, PT, 0xf2, 0x2f ;  /* 0x00000000002f781c */ /* 0x000ff60000789e72 */
[----:B------:R-:W-:Y:S02]  /*45a0*/  @!UPT UIADD3 URZ, UPT, UPT, URZ, URZ, URZ ;  /* 0x000000fffffff290 */ /* 0x000fe4000fffe0ff */
[----:B-1----:R-:W-:Y:S05]  /*45b0*/  @!P4 IADD3 R21, P0, PT, R32, 0x580, RZ ;  /* 0x000005802015c810 */ /* 0x002fea0007f1e0ff */
[----:B------:R-:W-:Y:S01]  /*45c0*/  @!P4 IMAD.X R20, RZ, RZ, R33, P0 ;  /* 0x000000ffff14c224 */ /* 0x000fe200000e0621 */
[----:B---3--:R-:W-:Y:S07]  /*45d0*/  @!P2 BRA `(.L_x_83) ;  /* 0x0000004800b8a947 */ /* 0x008fee0003800000 */
.L_x_161:
[----:B------:R-:W3:Y:S01]  /*45e0*/  LDC.64 R14, c[0x0][0xb10] ;  /* 0x0002c400ff0e7b82 */ /* 0x000ee20000000a00 */
[----:B------:R-:W-:Y:S01]  /*45f0*/  @!P4 R2UR UR8, R20 ;  /* 0x000000001408c2ca */ /* 0x000fe200000e0000 */
[----:B------:R-:W-:Y:S01]  /*4600*/  VOTEU.ALL UP1, P4 ;  /* 0x0000000000ff7886 */ /* 0x000fe20002020000 */
[----:B------:R-:W-:Y:S01]  /*4610*/  @!P4 R2UR UR9, R21 ;  /* 0x000000001509c2ca */ /* 0x000fe200000e0000 */
[----:B------:R-:W-:Y:S01]  /*4620*/  UMOV UR10, 0x0 ;  /* 0x00000000000a7882 */ /* 0x000fe20000000000 */
[----:B------:R-:W-:Y:S03]  /*4630*/  UMOV UR11, 0x10000000 ;  /* 0x10000000000b7882 */ /* 0x000fe60000000000 */
[----:B------:R-:W5:Y:S01]  /*4640*/  LDC.64 R10, c[0x0][0xb18] ;  /* 0x0002c600ff0a7b82 */ /* 0x000f620000000a00 */
[----:B------:R-:W-:Y:S01]  /*4650*/  @!UP1 UIADD3 UR16, UPT, UPT, UR7, 0x200, URZ ;  /* 0x0000020007109890 */ /* 0x000fe2000fffe0ff */
[----:B------:R-:W-:Y:S01]  /*4660*/  @P3 SHF.R.U32.HI R28, RZ, 0x10, R25 ;  /* 0x00000010ff1c3819 */ /* 0x000fe20000011619 */
[----:B------:R-:W-:Y:S01]  /*4670*/  VOTEU.ALL UP1, P4 ;  /* 0x0000000000ff7886 */ /* 0x000fe20002020000 */
[----:B------:R-:W-:Y:S01]  /*4680*/  UMOV UR20, UR36 ;  /* 0x0000002400147c82 */ /* 0x000fe20008000000 */
[----:B------:R-:W-:Y:S03]  /*4690*/  VIADD R30, R30, 0x1 ;  /* 0x000000011e1e7836 */ /* 0x000fe60000000000 */
[----:B--2---:R-:W2:Y:S01]  /*46a0*/  @!P1 LDC R0, c[0x0][0xb20] ;  /* 0x0002c800ff009b82 */ /* 0x004ea20000000800 */
[----:B------:R-:W-:Y:S01]  /*46b0*/  IMAD.U32 R21, RZ, RZ, UR8 ;  /* 0x00000008ff157e24 */ /* 0x000fe2000f8e00ff */
[----:B------:R-:W-:Y:S06]  /*46c0*/  UPRMT UR8, UR37, 0x654, UR17 ;  /* 0x0000065425087896 */ /* 0x000fec0008000011 */
[----:B-1----:R-:W1:Y:S01]  /*46d0*/  @!P1 LDC R3, c[0x0][0xb0c] ;  /* 0x0002c300ff039b82 */ /* 0x002e620000000800 */
[----:B------:R-:W-:Y:S01]  /*46e0*/  IMAD.U32 R20, RZ, RZ, UR9 ;  /* 0x00000009ff147e24 */ /* 0x000fe2000f8e00ff */
[----:B------:R-:W-:Y:S04]  /*46f0*/  @!P4 R2UR UR15, R21 ;  /* 0x00000000150fc2ca */ /* 0x000fe800000e0000 */
[----:B------:R-:W-:Y:S01]  /*4700*/  @!P4 R2UR UR14, R20 ;  /* 0x00000000140ec2ca */ /* 0x000fe200000e0000 */
[----:B------:R-:W-:Y:S11]  /*4710*/  @!P4 IMAD.MOV.U32 R20, RZ, RZ, 0x2000 ;  /* 0x00002000ff14c424 */ /* 0x000ff600078e00ff */
[----:B------:R-:W-:Y:S01]  /*4720*/  @!UPT UIADD3 URZ, UPT, UPT, URZ, URZ, URZ ;  /* 0x000000fffffff290 */ /* 0x000fe2000fffe0ff */
[----:B------:R1:W-:Y:S01]  /*4730*/  @!UP1 UTMALDG.3D [UR16], [UR14], desc[UR10] ;  /* 0x00000a100e0095b4 */ /* 0x0003e20008011000 */
[----:B------:R1:W-:Y:S02]  /*4740*/  @!P4 SYNCS.ARRIVE.TRANS64.RED.A0TR RZ, [UR7+0xc0], R20 ;  /* 0x0000c014ffffc9a7 */ /* 0x0003e40008300407 */
[----:B-1----:R-:W-:Y:S01]  /*4750*/  @!P1 ISETP.NE.AND P2, PT, R3, 0x1, PT ;  /* 0x000000010300980c */ /* 0x002fe20003f45270 */
[C---:B---3--:R-:W-:Y:S01]  /*4760*/  @!P1 IMAD.HI.U32 R14, R13.reuse, R14, RZ ;  /* 0x0000000e0d0e9227 */ /* 0x048fe200078e00ff */
[----:B-----5:R-:W-:Y:S03]  /*4770*/  @!P1 ISETP.NE.AND P0, PT, R10, 0x1, PT ;  /* 0x000000010a00980c */ /* 0x020fe60003f05270 */
[C---:B------:R-:W-:Y:S01]  /*4780*/  @!P1 IMAD.HI.U32 R11, R8.reuse, R11, RZ ;  /* 0x0000000b080b9227 */ /* 0x040fe200078e00ff */
[----:B------:R-:W-:Y:S04]  /*4790*/  @!P1 SHF.R.U32.HI R14, RZ, R15, R14 ;  /* 0x0000000fff0e9219 */ /* 0x000fe8000001160e */
[----:B--2---:R-:W-:Y:S01]  /*47a0*/  @!P1 SHF.R.U32.HI R9, RZ, R0, R11 ;  /* 0x00000000ff099219 */ /* 0x004fe2000001160b */
[----:B------:R-:W-:Y:S01]  /*47b0*/  SYNCS.ARRIVE.TRANS64.RED.A1T0 RZ, [UR8], RZ ;  /* 0x000000ffffff79a7 */ /* 0x000fe20008100408 */
[----:B------:R-:W-:Y:S02]  /*47c0*/  @!P1 SEL R14, R13, R14, !P2 ;  /* 0x0000000e0d0e9207 */ /* 0x000fe40005000000 */
[----:B------:R-:W-:Y:S01]  /*47d0*/  @!P1 SEL R9, R8, R9, !P0 ;  /* 0x0000000908099207 */ /* 0x000fe20004000000 */
[----:B------:R-:W1:Y:S04]  /*47e0*/  SYNCS.PHASECHK.TRANS64.TRYWAIT P5, [UR7+0xd8], R12 ;  /* 0x0000d80cff0075a7 */ /* 0x000e6800080a1107 */
[----:B------:R-:W-:Y:S02]  /*47f0*/  @!P1 IMAD.IADD R0, R9, 0x1, -R14 ;  /* 0x0000000109009824 */ /* 0x000fe400078e0a0e */
[----:B------:R-:W-:Y:S02]  /*4800*/  @!P1 IMAD.IADD R9, R14, 0x1, -R9 ;  /* 0x000000010e099824 */ /* 0x000fe400078e0a09 */
[----:B------:R-:W-:Y:S02]  /*4810*/  @!P1 IMAD R13, R0, R3, R13 ;  /* 0x00000003000d9224 */ /* 0x000fe400078e020d */
[----:B------:R-:W-:Y:S01]  /*4820*/  @!P1 IMAD R8, R9, R10, R8 ;  /* 0x0000000a09089224 */ /* 0x000fe200078e0208 */
[----:B-1----:R-:W-:Y:S06]  /*4830*/  @!P5 BRA `(.L_x_84) ;  /* 0x000000480038d947 */ /* 0x002fec0003800000 */
.L_x_163:
[----:B-1----:R-:W-:Y:S01]  /*4840*/  @!P4 IADD3 R3, P0, PT, R32, 0x580, RZ ;  /* 0x000005802003c810 */ /* 0x002fe20007f1e0ff */
[----:B------:R-:W-:Y:S01]  /*4850*/  VOTEU.ALL UP1, P4 ;  /* 0x0000000000ff7886 */ /* 0x000fe20002020000 */
[----:B------:R-:W-:Y:S01]  /*4860*/  UMOV UR20, 0x0 ;  /* 0x0000000000147882 */ /* 0x000fe20000000000 */
[----:B------:R-:W-:Y:S01]  /*4870*/  UMOV UR21, 0x10000000 ;  /* 0x1000000000157882 */ /* 0x000fe20000000000 */
[----:B------:R-:W-:Y:S01]  /*4880*/  @!P4 R2UR UR9, R3 ;  /* 0x000000000309c2ca */ /* 0x000fe200000e0000 */
[----:B------:R-:W-:Y:S01]  /*4890*/  @!P4 IMAD.X R0, RZ, RZ, R33, P0 ;  /* 0x000000ffff00c224 */ /* 0x000fe200000e0621 */
[----:B------:R-:W-:Y:S01]  /*48a0*/  @!UP1 UIADD3 UR10, UPT, UPT, UR18, 0x40, URZ ;  /* 0x00000040120a9890 */ /* 0x000fe2000fffe0ff */
[----:B------:R-:W-:Y:S01]  /*48b0*/  ISETP.NE.AND P0, PT, R30, 0x2, PT ;  /* 0x000000021e00780c */ /* 0x000fe20003f05270 */
[----:B------:R-:W-:Y:S01]  /*48c0*/  UMOV UR11, UR19 ;  /* 0x00000013000b7c82 */ /* 0x000fe20008000000 */
[----:B------:R-:W-:Y:S01]  /*48d0*/  UMOV UR12, UR36 ;  /* 0x00000024000c7c82 */ /* 0x000fe20008000000 */
[----:B------:R-:W-:Y:S01]  /*48e0*/  @!P4 R2UR UR8, R0 ;  /* 0x000000000008c2ca */ /* 0x000fe200000e0000 */
[----:B------:R-:W-:Y:S01]  /*48f0*/  IMAD.IADD R20, R8, 0x1, R147 ;  /* 0x0000000108147824 */ /* 0x000fe200078e0293 */
[----:B------:R-:W-:Y:S01]  /*4900*/  @P3 R2UR UR36, R28 ;  /* 0x000000001c2432ca */ /* 0x000fe200000e0000 */
[----:B------:R-:W-:Y:S01]  /*4910*/  IMAD.IADD R21, R13, 0x1, R170 ;  /* 0x000000010d157824 */ /* 0x000fe200078e02aa */
[----:B------:R-:W-:Y:S02]  /*4920*/  SEL R0, RZ, 0x1, P0 ;  /* 0x00000001ff007807 */ /* 0x000fe40000000000 */
[----:B------:R-:W-:Y:S01]  /*4930*/  LOP3.LUT R31, R31, 0x1, RZ, 0x3c, !PT ;  /* 0x000000011f1f7812 */ /* 0x000fe200078e3cff */
[----:B------:R-:W-:Y:S01]  /*4940*/  IMAD.U32 R10, RZ, RZ, UR9 ;  /* 0x00000009ff0a7e24 */ /* 0x000fe2000f8e00ff */
[----:B------:R-:W-:Y:S01]  /*4950*/  @!UP1 UIADD3 UR9, UPT, UPT, UR7, 0xc8, URZ ;  /* 0x000000c807099890 */ /* 0x000fe2000fffe0ff */
[----:B------:R-:W-:Y:S02]  /*4960*/  LOP3.LUT R29, R29, R0, RZ, 0x3c, !PT ;  /* 0x000000001d1d7212 */ /* 0x000fe400078e3cff */
[----:B------:R-:W-:Y:S02]  /*4970*/  SEL R30, R30, RZ, P0 ;  /* 0x000000ff1e1e7207 */ /* 0x000fe40000000000 */
[----:B------:R-:W-:Y:S01]  /*4980*/  IMAD.U32 R11, RZ, RZ, UR8 ;  /* 0x00000008ff0b7e24 */ /* 0x000fe2000f8e00ff */
[----:B------:R-:W-:Y:S01]  /*4990*/  @!P4 R2UR UR14, R10 ;  /* 0x000000000a0ec2ca */ /* 0x000fe200000e0000 */
[----:B------:R-:W-:Y:S01]  /*49a0*/  @!UP1 UIADD3 UR8, UPT, UPT, UR7, 0x2200, URZ ;  /* 0x0000220007089890 */ /* 0x000fe2000fffe0ff */
[----:B------:R-:W-:Y:S02]  /*49b0*/  VOTEU.ALL UP1, P4 ;  /* 0x0000000000ff7886 */ /* 0x000fe40002020000 */
[----:B------:R-:W-:Y:S11]  /*49c0*/  @!P4 R2UR UR15, R11 ;  /* 0x000000000b0fc2ca */ /* 0x000ff600000e0000 */
[----:B------:R-:W-:Y:S02]  /*49d0*/  @!UPT UIADD3 URZ, UPT, UPT, URZ, URZ, URZ ;  /* 0x000000fffffff290 */ /* 0x000fe4000fffe0ff */
[----:B------:R2:W-:Y:S01]  /*49e0*/  @!UP1 UTMALDG.3D [UR8], [UR14], desc[UR20] ;  /* 0x000014080e0095b4 */ /* 0x0005e20008011000 */
[----:B------:R2:W-:Y:S01]  /*49f0*/  @!P4 SYNCS.ARRIVE.TRANS64.RED.A0TR RZ, [UR7+0xc8], R23 ;  /* 0x0000c817ffffc9a7 */ /* 0x0005e20008300407 */
[----:B------:R-:W-:Y:S01]  /*4a00*/  UPLOP3.LUT UP1, UPT, UPT, UPT, UPT, 0x80, 0x8 ;  /* 0x000000000008789c */ /* 0x000fe20003f2f070 */
[----:B------:R-:W-:Y:S01]  /*4a10*/  SYNCS.ARRIVE.TRANS64.RED.A1T0 RZ, [UR13], RZ ;  /* 0x000000ffffff79a7 */ /* 0x000fe2000810040d */
[----:B------:R-:W-:Y:S09]  /*4a20*/  @P3 BRA `(.L_x_85) ;  /* 0xfffffff400503947 */ /* 0x000ff2000383ffff */
[----:B------:R-:W-:-:S04]  /*4a30*/  SHF.L.U32 R3, R31, 0x1f, RZ ;  /* 0x0000001f1f037819 */ /* 0x000fc800000006ff */
[----:B------:R-:W1:Y:S02]  /*4a40*/  SYNCS.PHASECHK.TRANS64.TRYWAIT P0, [UR7+0xd0], R3 ;  /* 0x0000d003ff0075a7 */ /* 0x000e640008001107 */
[----:B-1----:R-:W-:Y:S05]  /*4a50*/  @!P0 BRA `(.L_x_86) ;  /* 0x0000004400c88947 */ /* 0x002fea0003800000 */
.L_x_165:
[----:B-1----:R-:W-:-:S07]  /*4a60*/  MOV R0, UR7 ;  /* 0x0000000700007c02 */ /* 0x002fce0008000f00 */
.L_x_87:
[----:B-1----:R-:W-:-:S04]  /*4a70*/  SHF.L.U32 R3, R31, 0x1f, RZ ;  /* 0x0000001f1f037819 */ /* 0x002fc800000006ff */
[----:B------:R1:W3:Y:S03]  /*4a80*/  SYNCS.PHASECHK.TRANS64.TRYWAIT P0, [R0+URZ+0xd8], R3 ;  /* 0x0000d803000075a7 */ /* 0x0002e600080011ff */
[----:B---3--:R-:W-:Y:S05]  /*4a90*/  @!P0 NANOSLEEP.SYNCS 0x989680 ;  /* 0x009896800000895d */ /* 0x008fea0003900000 */
[----:B------:R-:W3:Y:S02]  /*4aa0*/  @!P0 SYNCS.PHASECHK.TRANS64 P0, [R0+URZ+0xd8], R3 ;  /* 0x0000d803000085a7 */ /* 0x000ee400080010ff */
[----:B--23--:R-:W-:Y:S05]  /*4ab0*/  @P0 EXIT ;  /* 0x000000000000094d */ /* 0x00cfea0003800000 */
[----:B------:R-:W-:Y:S05]  /*4ac0*/  BRA `(.L_x_87) ;  /* 0xfffffffc00e87947 */ /* 0x000fea000383ffff */
.L_x_76:
[----:B------:R-:W-:-:S06]  /*4ad0*/  UISETP.GE.AND UP1, UPT, UR8, 0x4, UPT ;  /* 0x000000040800788c */ /* 0x000fcc000bf26270 */
[----:B------:R-:W-:-:S13]  /*4ae0*/  PLOP3.LUT P0, PT, PT, PT, UP1, 0x80, 0x8 ;  /* 0x000000000008781c */ /* 0x000fda0003f0f018 */
[----:B------:R-:W-:Y:S05]  /*4af0*/  @!P0 EXIT ;  /* 0x000000000000894d */ /* 0x000fea0003800000 */
[----:B------:R-:W-:Y:S01]  /*4b00*/  BAR.SYNC.DEFER_BLOCKING 0x6, 0xa0 ;  /* 0x0182800000007b1d */ /* 0x000fe20000010000 */
[C---:B------:R-:W-:Y:S01]  /*4b10*/  IMAD.SHL.U32 R3, R189.reuse, 0x40, RZ ;  /* 0x00000040bd037824 */ /* 0x040fe200078e00ff */
[C---:B------:R-:W-:Y:S01]  /*4b20*/  LOP3.LUT R193, R189.reuse, 0x60, RZ, 0xc0, !PT ;  /* 0x00000060bdc17812 */ /* 0x040fe200078ec0ff */
[C---:B------:R-:W-:Y:S01]  /*4b30*/  IMAD.SHL.U32 R172, R189.reuse, 0x8, RZ ;  /* 0x00000008bdac7824 */ /* 0x040fe200078e00ff */
[C---:B------:R-:W-:Y:S01]  /*4b40*/  LOP3.LUT R191, R189.reuse, 0x2, RZ, 0xc0, !PT ;  /* 0x00000002bdbf7812 */ /* 0x040fe200078ec0ff */
[----:B------:R-:W-:Y:S01]  /*4b50*/  IMAD.U32 R79, R189, 0x10000, RZ ;  /* 0x00010000bd4f7824 */ /* 0x000fe200078e00ff */
[----:B------:R-:W-:Y:S02]  /*4b60*/  UMOV UR49, 0x400 ;  /* 0x0000040000317882 */ /* 0x000fe40000000000 */
[----:B------:R-:W1:Y:S01]  /*4b70*/  LDC R177, c[0x0][0x370] ;  /* 0x0000dc00ffb17b82 */ /* 0x000e620000000800 */
[----:B------:R-:W-:Y:S01]  /*4b80*/  ULEA UR49, UR37, UR49, 0x18 ;  /* 0x0000003125317291 */ /* 0x000fe2000f8ec0ff */
[----:B------:R-:W-:Y:S01]  /*4b90*/  LOP3.LUT R5, R3, 0x180, RZ, 0xc0, !PT ;  /* 0x0000018003057812 */ /* 0x000fe200078ec0ff */
[----:B------:R-:W-:Y:S01]  /*4ba0*/  HFMA2 R195, -RZ, RZ, 0, 0 ;  /* 0x00000000ffc37431 */ /* 0x000fe200000001ff */
[----:B------:R-:W-:Y:S01]  /*4bb0*/  LOP3.LUT R79, R79, 0x600000, RZ, 0xc0, !PT ;  /* 0x006000004f4f7812 */ /* 0x000fe200078ec0ff */
[----:B------:R-:W-:Y:S01]  /*4bc0*/  UIADD3 UR4, UPT, UPT, UR49, 0x4200, URZ ;  /* 0x0000420031047890 */ /* 0x000fe2000fffe0ff */
[----:B------:R-:W-:Y:S01]  /*4bd0*/  LOP3.LUT R172, R5, 0x30, R172, 0xf8, !PT ;  /* 0x0000003005ac7812 */ /* 0x000fe200078ef8ac */
[----:B------:R-:W-:Y:S01]  /*4be0*/  IMAD.MOV.U32 R76, RZ, RZ, RZ ;  /* 0x000000ffff4c7224 */ /* 0x000fe200078e00ff */
[----:B------:R-:W2:Y:S01]  /*4bf0*/  LDC R74, c[0x0][0xb0c] ;  /* 0x0002c300ff4a7b82 */ /* 0x000ea20000000800 */
[----:B------:R-:W-:-:S02]  /*4c00*/  LOP3.LUT R189, R189, 0x4, RZ, 0xc0, !PT ;  /* 0x00000004bdbd7812 */ /* 0x000fc400078ec0ff */
[----:B------:R-:W-:Y:S02]  /*4c10*/  CS2R R182, SRZ ;  /* 0x0000000000b67805 */ /* 0x000fe4000001ff00 */
[----:B------:R-:W-:Y:S02]  /*4c20*/  LOP3.LUT R172, R172, 0x1e40, R3, 0xf8, !PT ;  /* 0x00001e40acac7812 */ /* 0x000fe400078ef803 */
[----:B------:R-:W-:Y:S02]  /*4c30*/  CS2R R180, SRZ ;  /* 0x0000000000b47805 */ /* 0x000fe4000001ff00 */
[----:B------:R-:W-:Y:S01]  /*4c40*/  IADD3 R188, PT, PT, -R189, 0x2, RZ ;  /* 0x00000002bdbc7810 */ /* 0x000fe20007ffe1ff */
[----:B------:R-:W-:Y:S01]  /*4c50*/  IMAD.MOV R176, RZ, RZ, -R191 ;  /* 0x000000ffffb07224 */ /* 0x000fe200078e0abf */
[----:B------:R-:W-:Y:S01]  /*4c60*/  MOV R192, UR4 ;  /* 0x0000000400c07c02 */ /* 0x000fe20008000f00 */
[----:B------:R-:W4:Y:S01]  /*4c70*/  LDC R174, c[0x0][0xb20] ;  /* 0x0002c800ffae7b82 */ /* 0x000f220000000800 */
[----:B------:R-:W3:Y:S01]  /*4c80*/  LDS R0, [UR49+0x1a0] ;  /* 0x0001a031ff007984 */ /* 0x000ee20008000800 */
[----:B------:R-:W-:Y:S01]  /*4c90*/  VIADD R190, R172, UR49 ;  /* 0x00000031acbe7c36 */ /* 0x000fe20008000000 */
[----:B------:R-:W1:Y:S01]  /*4ca0*/  LDCU.64 UR52, c[0x0][0x348] ;  /* 0x00006900ff3477ac */ /* 0x000e620008000a00 */
[----:B------:R-:W-:-:S02]  /*4cb0*/  IMAD.MOV R175, RZ, RZ, -R189 ;  /* 0x000000ffffaf7224 */ /* 0x000fc400078e0abd */
[----:B------:R-:W-:Y:S01]  /*4cc0*/  VIADD R190, R190, 0x200 ;  /* 0x00000200bebe7836 */ /* 0x000fe20000000000 */
[----:B------:R-:W1:Y:S01]  /*4cd0*/  LDCU.64 UR38, c[0x0][0x888] ;  /* 0x00011100ff2677ac */ /* 0x000e620008000a00 */
[----:B------:R-:W1:Y:S01]  /*4ce0*/  LDC R73, c[0x0][0xb30] ;  /* 0x0002cc00ff497b82 */ /* 0x000e620000000800 */
[----:B------:R-:W1:Y:S01]  /*4cf0*/  LDCU.64 UR44, c[0x0][0x890] ;  /* 0x00011200ff2c77ac */ /* 0x000e620008000a00 */
[----:B------:R-:W-:-:S06]  /*4d00*/  UIADD3 UR48, UPT, UPT, UR49, 0x200, URZ ;  /* 0x0000020031307890 */ /* 0x000fcc000fffe0ff */
[----:B------:R-:W1:Y:S08]  /*4d10*/  LDC.64 R168, c[0x0][0xb10] ;  /* 0x0002c400ffa87b82 */ /* 0x000e700000000a00 */
[----:B------:R-:W1:Y:S08]  /*4d20*/  LDC.64 R70, c[0x0][0xb18] ;  /* 0x0002c600ff467b82 */ /* 0x000e700000000a00 */
[----:B------:R-:W1:Y:S08]  /*4d30*/  LDC.64 R68, c[0x0][0xb28] ;  /* 0x0002ca00ff447b82 */ /* 0x000e700000000a00 */
[----:B------:R-:W1:Y:S01]  /*4d40*/  LDC.64 R166, c[0x0][0x8b0] ;  /* 0x00022c00ffa67b82 */ /* 0x000e620000000a00 */
[----:B---3--:R-:W-:-:S07]  /*4d50*/  IMAD.IADD R79, R0, 0x1, R79 ;  /* 0x00000001004f7824 */ /* 0x008fce00078e024f */
[----:B------:R-:W3:Y:S08]  /*4d60*/  LDC.64 R164, c[0x0][0x8a8] ;  /* 0x00022a00ffa47b82 */ /* 0x000ef00000000a00 */
[----:B--2-4-:R-:W1:Y:S02]  /*4d70*/  LDC R178, c[0x0][0x374] ;  /* 0x0000dd00ffb27b82 */ /* 0x014e640000000800 */
.L_x_114:
[C---:B------:R-:W-:Y:S02]  /*4d80*/  LEA R0, R195.reuse, UR49, 0x3 ;  /* 0x00000031c3007c11 */ /* 0x040fe4000f8e18ff */
[----:B------:R-:W-:Y:S02]  /*4d90*/  SHF.L.U32 R3, R182, 0x1f, RZ ;  /* 0x0000001fb6037819 */ /* 0x000fe400000006ff */
[----:B------:R-:W-:Y:S02]  /*4da0*/  LEA R16, R195, UR49, 0x4 ;  /* 0x00000031c3107c11 */ /* 0x000fe4000f8e20ff */
[----:B------:R-:W2:Y:S02]  /*4db0*/  SYNCS.PHASECHK.TRANS64.TRYWAIT P0, [R0+URZ+0xf0], R3 ;  /* 0x0000f003000075a7 */ /* 0x000ea400080011ff */
[----:B-12---:R-:W-:Y:S05]  /*4dc0*/  @!P0 BRA `(.L_x_88) ;  /* 0x0000004400048947 */ /* 0x006fea0003800000 */
.L_x_166:
[----:B------:R-:W4:Y:S01]  /*4dd0*/  LDC.64 R12, c[0x0][0xb10] ;  /* 0x0002c400ff0c7b82 */ /* 0x000f220000000a00 */
[----:B------:R-:W3:Y:S01]  /*4de0*/  LDS.128 R16, [R16+0x180] ;  /* 0x0001800010107984 */ /* 0x000ee20000000c00 */
[----:B-1----:R-:W-:Y:S01]  /*4df0*/  ISETP.NE.AND P1, PT, R73, 0x1, PT ;  /* 0x000000014900780c */ /* 0x002fe20003f25270 */
[----:B--2---:R-:W-:Y:S01]  /*4e00*/  VIADD R0, R0, 0x100 ;  /* 0x0000010000007836 */ /* 0x004fe20000000000 */
[----:B------:R-:W-:Y:S04]  /*4e10*/  ISETP.GE.AND P0, PT, R72, 0x1, PT ;  /* 0x000000014800780c */ /* 0x000fe80003f06270 */
[----:B------:R-:W1:Y:S01]  /*4e20*/  LDC.64 R10, c[0x0][0xb18] ;  /* 0x0002c600ff0a7b82 */ /* 0x000e620000000a00 */
[----:B------:R-:W-:Y:S01]  /*4e30*/  PRMT R0, RZ, 0x654, R0 ;  /* 0x00000654ff007816 */ /* 0x000fe20000000000 */
[----:B------:R-:W-:Y:S01]  /*4e40*/  @!PT LDS RZ, [RZ] ;  /* 0x00000000fffff984 */ /* 0x000fe20000000800 */
[----:B------:R-:W-:Y:S01]  /*4e50*/  @!PT LDS RZ, [RZ] ;  /* 0x00000000fffff984 */ /* 0x000fe20000000800 */
[----:B------:R-:W-:Y:S01]  /*4e60*/  @!PT LDS RZ, [RZ] ;  /* 0x00000000fffff984 */ /* 0x000fe20000000800 */
[----:B------:R-:W-:Y:S01]  /*4e70*/  @!PT LDS RZ, [RZ] ;  /* 0x00000000fffff984 */ /* 0x000fe20000000800 */
[----:B------:R2:W-:Y:S06]  /*4e80*/  MEMBAR.ALL.CTA ;  /* 0x0000000000007992 */ /* 0x0005ec0000008000 */
[----:B--2---:R-:W2:Y:S01]  /*4e90*/  FENCE.VIEW.ASYNC.S ;  /* 0x00000000000073c6 */ /* 0x004ea20000000000 */
[----:B------:R-:W1:Y:S08]  /*4ea0*/  @!P1 LDC R14, c[0x0][0xb20] ;  /* 0x0002c800ff0e9b82 */ /* 0x000e700000000800 */
[----:B------:R-:W1:Y:S01]  /*4eb0*/  @!P1 LDC R9, c[0x0][0xb0c] ;  /* 0x0002c300ff099b82 */ /* 0x000e620000000800 */
[----:B--2---:R2:W-:Y:S01]  /*4ec0*/  SYNCS.ARRIVE.TRANS64.RED.A1T0 RZ, [R0+URZ], RZ ;  /* 0x000000ff00ff79a7 */ /* 0x0045e200081004ff */
[----:B---3--:R-:W-:Y:S04]  /*4ed0*/  LOP3.LUT P4, RZ, R18, 0x1, RZ, 0xc0, !PT ;  /* 0x0000000112ff7812 */ /* 0x008fe8000788c0ff */
[----:B------:R-:W-:Y:S09]  /*4ee0*/  P2R R194, PR, RZ, 0x10 ;  /* 0x00000010ffc27803 */ /* 0x000ff20000000000 */
[----:B------:R-:W-:Y:S02]  /*4ef0*/  @P4 MOV R77, R16 ;  /* 0x00000010004d4202 */ /* 0x000fe40000000f00 */
[----:B------:R-:W-:Y:S01]  /*4f00*/  @P4 LOP3.LUT R75, R17, 0xffff, RZ, 0xc0, !PT ;  /* 0x0000ffff114b4812 */ /* 0x000fe200078ec0ff */
[----:B--2-4-:R-:W-:Y:S06]  /*4f10*/  @!P0 BRA `(.L_x_89) ;  /* 0x0000000000a48947 */ /* 0x014fec0003800000 */
[----:B------:R-:W-:Y:S01]  /*4f20*/  IMAD.HI.U32 R23, R178, R71, RZ ;  /* 0x00000047b2177227 */ /* 0x000fe200078e00ff */
[----:B------:R-:W-:Y:S02]  /*4f30*/  ISETP.NE.AND P0, PT, R70, 0x1, PT ;  /* 0x000000014600780c */ /* 0x000fe40003f05270 */
[----:B------:R-:W-:Y:S01]  /*4f40*/  ISETP.NE.AND P2, PT, R72, 0x1, PT ;  /* 0x000000014800780c */ /* 0x000fe20003f45270 */
[----:B------:R-:W-:Y:S01]  /*4f50*/  IMAD.HI.U32 R22, R177, R168, RZ ;  /* 0x000000a8b1167227 */ /* 0x000fe200078e00ff */
[----:B------:R-:W-:Y:S02]  /*4f60*/  SHF.R.U32.HI R23, RZ, R174, R23 ;  /* 0x000000aeff177219 */ /* 0x000fe40000011617 */
[----:B------:R-:W-:Y:S01]  /*4f70*/  ISETP.NE.AND P3, PT, R74, 0x1, PT ;  /* 0x000000014a00780c */ /* 0x000fe20003f65270 */
[----:B------:R-:W-:Y:S01]  /*4f80*/  IMAD.HI.U32 R26, R77, R168, RZ ;  /* 0x000000a84d1a7227 */ /* 0x000fe200078e00ff */
[----:B------:R-:W-:Y:S02]  /*4f90*/  SHF.R.U32.HI R22, RZ, R169, R22 ;  /* 0x000000a9ff167219 */ /* 0x000fe40000011616 */
[----:B------:R-:W-:Y:S01]  /*4fa0*/  SEL R3, R178, R23, !P0 ;  /* 0x00000017b2037207 */ /* 0x000fe20004000000 */
[----:B------:R-:W-:Y:S01]  /*4fb0*/  IMAD.HI.U32 R23, R75, R71, RZ ;  /* 0x000000474b177227 */ /* 0x000fe200078e00ff */
[----:B------:R-:W-:Y:S02]  /*4fc0*/  SEL R7, R177, R22, !P3 ;  /* 0x00000016b1077207 */ /* 0x000fe40005800000 */
[----:B------:R-:W-:Y:S01]  /*4fd0*/  SHF.R.U32.HI R26, RZ, R169, R26 ;  /* 0x000000a9ff1a7219 */ /* 0x000fe2000001161a */
[-C--:B------:R-:W-:Y:S04]  /*4fe0*/  IMAD.HI.U32 R22, R3, R68.reuse, RZ ;  /* 0x0000004403167227 */ /* 0x080fe800078e00ff */
[----:B------:R-:W-:Y:S01]  /*4ff0*/  IMAD.HI.U32 R24, R7, R68, RZ ;  /* 0x0000004407187227 */ /* 0x000fe200078e00ff */
[-C--:B------:R-:W-:Y:S02]  /*5000*/  @P2 SHF.R.U32.HI R3, RZ, R69.reuse, R22 ;  /* 0x00000045ff032219 */ /* 0x080fe40000011616 */
[----:B------:R-:W-:Y:S02]  /*5010*/  SHF.R.U32.HI R22, RZ, R174, R23 ;  /* 0x000000aeff167219 */ /* 0x000fe40000011617 */
[----:B------:R-:W-:Y:S01]  /*5020*/  @P2 SHF.R.U32.HI R7, RZ, R69, R24 ;  /* 0x00000045ff072219 */ /* 0x000fe20000011618 */
[C---:B------:R-:W-:Y:S01]  /*5030*/  IMAD R2, R72.reuse, R3, RZ ;  /* 0x0000000348027224 */ /* 0x040fe200078e02ff */
[----:B------:R-:W-:Y:S02]  /*5040*/  SEL R5, R75, R22, !P0 ;  /* 0x000000164b057207 */ /* 0x000fe40004000000 */
[----:B------:R-:W-:Y:S01]  /*5050*/  SEL R3, R77, R26, !P3 ;  /* 0x0000001a4d037207 */ /* 0x000fe20005800000 */
[----:B------:R-:W-:Y:S01]  /*5060*/  IMAD R4, R72, R7, RZ ;  /* 0x0000000748047224 */ /* 0x000fe200078e02ff */
[C---:B------:R-:W-:Y:S01]  /*5070*/  ISETP.GE.AND P0, PT, R5.reuse, R2, PT ;  /* 0x000000020500720c */ /* 0x040fe20003f06270 */
[----:B------:R-:W-:Y:S03]  /*5080*/  IMAD.HI.U32 R6, R5, R68, RZ ;  /* 0x0000004405067227 */ /* 0x000fe600078e00ff */
[----:B------:R-:W-:Y:S01]  /*5090*/  ISETP.GE.OR P0, PT, R3, R4, P0 ;  /* 0x000000040300720c */ /* 0x000fe20000706670 */
[----:B------:R-:W-:Y:S01]  /*50a0*/  IMAD.MOV R4, RZ, RZ, -R3 ;  /* 0x000000ffff047224 */ /* 0x000fe200078e0a03 */
[-C--:B------:R-:W-:Y:S03]  /*50b0*/  SHF.R.U32.HI R6, RZ, R69.reuse, R6 ;  /* 0x00000045ff067219 */ /* 0x080fe60000011606 */
[----:B------:R-:W-:Y:S01]  /*50c0*/  IMAD R77, R74, R4, R77 ;  /* 0x000000044a4d7224 */ /* 0x000fe200078e024d */
[----:B------:R-:W-:Y:S05]  /*50d0*/  SEL R15, R5, R6, !P2 ;  /* 0x00000006050f7207 */ /* 0x000fea0005000000 */
[----:B------:R-:W-:Y:S02]  /*50e0*/  IMAD.MOV R6, RZ, RZ, -R15 ;  /* 0x000000ffff067224 */ /* 0x000fe400078e0a0f */
[C---:B------:R-:W-:Y:S04]  /*50f0*/  @!P0 IMAD.HI.U32 R2, R3.reuse, R68, RZ ;  /* 0x0000004403028227 */ /* 0x040fe800078e00ff */
[----:B------:R-:W-:Y:S01]  /*5100*/  IMAD R6, R72, R6, R5 ;  /* 0x0000000648067224 */ /* 0x000fe200078e0205 */
[----:B------:R-:W-:Y:S04]  /*5110*/  @!P0 SHF.R.U32.HI R2, RZ, R69, R2 ;  /* 0x00000045ff028219 */ /* 0x000fe80000011602 */
[----:B------:R-:W-:Y:S02]  /*5120*/  @!P0 SEL R0, R3, R2, !P2 ;  /* 0x0000000203008207 */ /* 0x000fe40005000000 */
[----:B------:R-:W-:Y:S02]  /*5130*/  IADD3 R2, PT, PT, -R5, RZ, RZ ;  /* 0x000000ff05027210 */ /* 0x000fe40007ffe1ff */
[----:B------:R-:W-:Y:S01]  /*5140*/  @!P0 IADD3 R8, PT, PT, R15, -R0, RZ ;  /* 0x800000000f088210 */ /* 0x000fe20007ffe0ff */
[----:B------:R-:W-:Y:S02]  /*5150*/  @!P0 IMAD R0, R7, R6, R0 ;  /* 0x0000000607008224 */ /* 0x000fe400078e0200 */
[----:B------:R-:W-:Y:S02]  /*5160*/  IMAD R75, R70, R2, R75 ;  /* 0x00000002464b7224 */ /* 0x000fe400078e024b */
[----:B------:R-:W-:Y:S02]  /*5170*/  @!P0 IMAD R5, R8, R72, R3 ;  /* 0x0000004808058224 */ /* 0x000fe400078e0203 */
[----:B------:R-:W-:Y:S04]  /*5180*/  @!P0 IMAD.MOV.U32 R3, RZ, RZ, R0 ;  /* 0x000000ffff038224 */ /* 0x000fe800078e0000 */
[----:B------:R-:W-:Y:S02]  /*5190*/  IMAD R77, R3, R74, R77 ;  /* 0x0000004a034d7224 */ /* 0x000fe400078e024d */
[----:B------:R-:W-:Y:S07]  /*51a0*/  IMAD R75, R5, R70, R75 ;  /* 0x00000046054b7224 */ /* 0x000fee00078e024b */
.L_x_89:
[----:B-1----:R-:W-:Y:S01]  /*51b0*/  @!P1 ISETP.NE.AND P0, PT, R10, 0x1, PT ;  /* 0x000000010a00980c */ /* 0x002fe20003f05270 */
[----:B------:R-:W-:Y:S01]  /*51c0*/  @!P1 IMAD.HI.U32 R0, R77, R12, RZ ;  /* 0x0000000c4d009227 */ /* 0x000fe200078e00ff */
[----:B------:R-:W-:Y:S01]  /*51d0*/  @!P1 ISETP.NE.AND P2, PT, R9, 0x1, PT ;  /* 0x000000010900980c */ /* 0x000fe20003f45270 */
[----:B------:R-:W-:Y:S01]  /*51e0*/  ULOP3.LUT UP0, URZ, UR48, 0x1b0, URZ, 0xc0, !UPT ;  /* 0x000001b030ff7892 */ /* 0x000fe2000f80c0ff */
[----:B------:R-:W-:Y:S01]  /*51f0*/  R2UR UR42, R21 ;  /* 0x00000000152a72ca */ /* 0x000fe200000e0000 */
[----:B------:R-:W-:Y:S01]  /*5200*/  @!P1 IMAD.HI.U32 R3, R75, R11, RZ ;  /* 0x0000000b4b039227 */ /* 0x000fe200078e00ff */
[----:B------:R-:W-:Y:S02]  /*5210*/  @!P1 SHF.R.U32.HI R0, RZ, R13, R0 ;  /* 0x0000000dff009219 */ /* 0x000fe40000011600 */
[----:B------:R-:W-:Y:S01]  /*5220*/  R2UR UR41, R20 ;  /* 0x00000000142972ca */ /* 0x000fe200000e0000 */
[----:B------:R-:W-:Y:S01]  /*5230*/  VIADD R195, R195, 0x1 ;  /* 0x00000001c3c37836 */ /* 0x000fe20000000000 */
[----:B------:R-:W-:Y:S02]  /*5240*/  @!P1 SHF.R.U32.HI R2, RZ, R14, R3 ;  /* 0x0000000eff029219 */ /* 0x000fe40000011603 */
[----:B------:R-:W-:Y:S02]  /*5250*/  @!P1 SEL R3, R77, R0, !P2 ;  /* 0x000000004d039207 */ /* 0x000fe40005000000 */
[----:B------:R-:W-:Y:S02]  /*5260*/  @!P1 SEL R2, R75, R2, !P0 ;  /* 0x000000024b029207 */ /* 0x000fe40004000000 */
[----:B------:R-:W-:Y:S01]  /*5270*/  @P4 SHF.R.U32.HI R179, RZ, 0x10, R17 ;  /* 0x00000010ffb34819 */ /* 0x000fe20000011611 */
[----:B------:R-:W-:Y:S02]  /*5280*/  USHF.L.U32 UR42, UR42, 0x7, URZ ;  /* 0x000000072a2a7899 */ /* 0x000fe400080006ff */
[----:B------:R-:W-:Y:S02]  /*5290*/  @!P1 IMAD.IADD R0, R2, 0x1, -R3 ;  /* 0x0000000102009824 */ /* 0x000fe400078e0a03 */
[----:B------:R-:W-:Y:S01]  /*52a0*/  @!P1 IMAD.IADD R2, R3, 0x1, -R2 ;  /* 0x0000000103029824 */ /* 0x000fe200078e0a02 */
[----:B------:R-:W-:Y:S01]  /*52b0*/  USHF.L.U32 UR41, UR41, 0x7, URZ ;  /* 0x0000000729297899 */ /* 0x000fe200080006ff */
[----:B------:R-:W-:Y:S02]  /*52c0*/  @!P1 IMAD R77, R0, R9, R77 ;  /* 0x00000009004d9224 */ /* 0x000fe400078e024d */
[----:B------:R-:W-:Y:S01]  /*52d0*/  @!P1 IMAD R75, R2, R10, R75 ;  /* 0x0000000a024b9224 */ /* 0x000fe200078e024b */
[----:B------:R-:W-:Y:S08]  /*52e0*/  BRA.U !UP0, `(.L_x_90) ;  /* 0x0000000108407547 */ /* 0x000ff0000b800000 */
[----:B------:R-:W1:Y:S01]  /*52f0*/  LDCU.64 UR8, c[0x4][0x80] ;  /* 0x01001000ff0877ac */ /* 0x000e620008000a00 */
[----:B------:R-:W-:Y:S01]  /*5300*/  MOV R3, 0x0 ;  /* 0x0000000000037802 */ /* 0x000fe20000000f00 */
[----:B------:R-:W-:Y:S02]  /*5310*/  HFMA2 R12, -RZ, RZ, 0, 5.9604644775390625e-08 ;  /* 0x00000001ff0c7431 */ /* 0x000fe400000001ff */
[----:B------:R-:W-:Y:S02]  /*5320*/  IMAD.MOV.U32 R8, RZ, RZ, 0x70 ;  /* 0x00000070ff087424 */ /* 0x000fe400078e00ff */
[----:B------:R-:W-:Y:S01]  /*5330*/  IMAD.MOV.U32 R13, RZ, RZ, RZ ;  /* 0x000000ffff0d7224 */ /* 0x000fe200078e00ff */
[----:B------:R-:W2:Y:S01]  /*5340*/  LDCU.64 UR6, c[0x4][0x88] ;  /* 0x01001100ff0677ac */ /* 0x000ea20008000a00 */
[----:B------:R-:W3:Y:S01]  /*5350*/  LDC.64 R2, c[0x4][R3] ;  /* 0x0100000003027b82 */ /* 0x000ee20000000a00 */
[----:B------:R-:W4:Y:S01]  /*5360*/  LDCU.64 UR4, c[0x4][0x8] ;  /* 0x01000100ff0477ac */ /* 0x000f220008000a00 */
[----:B-1----:R-:W-:Y:S01]  /*5370*/  MOV R5, UR9 ;  /* 0x0000000900057c02 */ /* 0x002fe20008000f00 */
[----:B------:R-:W-:Y:S01]  /*5380*/  IMAD.U32 R4, RZ, RZ, UR8 ;  /* 0x00000008ff047e24 */ /* 0x000fe2000f8e00ff */
[----:B--2---:R-:W-:Y:S01]  /*5390*/  MOV R7, UR7 ;  /* 0x0000000700077c02 */ /* 0x004fe20008000f00 */
[----:B------:R-:W-:Y:S01]  /*53a0*/  IMAD.U32 R6, RZ, RZ, UR6 ;  /* 0x00000006ff067e24 */ /* 0x000fe2000f8e00ff */
[----:B----4-:R-:W-:Y:S01]  /*53b0*/  MOV R11, UR5 ;  /* 0x00000005000b7c02 */ /* 0x010fe20008000f00 */
[----:B------:R-:W-:Y:S02]  /*53c0*/  IMAD.U32 R10, RZ, RZ, UR4 ;  /* 0x00000004ff0a7e24 */ /* 0x000fe4000f8e00ff */
[----:B------:R-:W-:Y:S07]  /*53d0*/  LEPC R20, `(.L_x_90) ;  /* 0x000000001014794e */ /* 0x000fee0000000000 */
[----:B---3-5:R-:W-:Y:S05]  /*53e0*/  CALL.ABS.NOINC R2 ;  /* 0x0000000002007343 */ /* 0x028fea0003c00000 */
.L_x_90:
[----:B------:R-:W-:Y:S01]  /*53f0*/  LOP3.LUT P0, RZ, R192, 0x1b0, RZ, 0xc0, !PT ;  /* 0x000001b0c0ff7812 */ /* 0x000fe2000780c0ff */
[----:B------:R-:W-:Y:S11]  /*5400*/  BSSY.RECONVERGENT B6, `(.L_x_91) ;  /* 0x0000013000067945 */ /* 0x000ff60003800200 */
[----:B------:R-:W-:Y:S01]  /*5410*/  @!UPT UIADD3 URZ, UPT, UPT, URZ, URZ, URZ ;  /* 0x000000fffffff290 */ /* 0x000fe2000fffe0ff */
[----:B------:R-:W-:Y:S05]  /*5420*/  @!P0 BRA `(.L_x_92) ;  /* 0x0000000000408947 */ /* 0x000fea0003800000 */
        /* <DEDUP_REMOVED lines=16> */
.L_x_92:
[----:B------:R-:W-:Y:S05]  /*5530*/  BSYNC.RECONVERGENT B6 ;  /* 0x0000000000067941 */ /* 0x000fea0003800200 */
.L_x_91:
[----:B------:R-:W-:Y:S01]  /*5540*/  ISETP.NE.U32.AND P4, PT, R166, RZ, PT ;  /* 0x000000ffa600720c */ /* 0x000fe20003f85070 */
[----:B------:R-:W-:Y:S01]  /*5550*/  UISETP.NE.AND UP2, UPT, UR50, URZ, UPT ;  /* 0x000000ff3200728c */ /* 0x000fe2000bf45270 */
[----:B------:R-:W-:Y:S01]  /*5560*/  ISETP.NE.U32.AND P2, PT, RZ, UR38, PT ;  /* 0x00000026ff007c0c */ /* 0x000fe2000bf45070 */
[----:B------:R-:W-:Y:S01]  /*5570*/  UISETP.NE.U32.AND UP1, UPT, UR44, URZ, UPT ;  /* 0x000000ff2c00728c */ /* 0x000fe2000bf25070 */
[----:B------:R-:W-:Y:S01]  /*5580*/  ISETP.NE.AND.EX P4, PT, R167, RZ, PT, P4 ;  /* 0x000000ffa700720c */ /* 0x000fe20003f85340 */
[----:B------:R-:W-:Y:S01]  /*5590*/  UPLOP3.LUT UP0, UPT, UPT, UPT, UPT, 0x40, 0x4 ;  /* 0x000000000004789c */ /* 0x000fe20003f0e870 */
[----:B------:R-:W-:Y:S01]  /*55a0*/  ISETP.NE.AND.EX P2, PT, RZ, UR39, PT, P2 ;  /* 0x00000027ff007c0c */ /* 0x000fe2000bf45320 */
[----:B------:R-:W-:Y:S01]  /*55b0*/  UISETP.NE.AND.EX UP1, UPT, UR45, URZ, UPT, UP1 ;  /* 0x000000ff2d00728c */ /* 0x000fe2000bf25310 */
[----:B------:R-:W-:Y:S04]  /*55c0*/  PLOP3.LUT P1, PT, PT, PT, UP2, 0x80, 0x8 ;  /* 0x000000000008781c */ /* 0x000fe80003f2f028 */
[----:B------:R-:W-:Y:S06]  /*55d0*/  @UP2 UPLOP3.LUT UP0, UPT, UPT, UPT, UP1, 0x80, 0x8 ;  /* 0x000000000008289c */ /* 0x000fec0003f0f010 */
[----:B------:R-:W-:Y:S01]  /*55e0*/  PLOP3.LUT P0, PT, PT, PT, UP0, 0x80, 0x8 ;  /* 0x000000000008781c */ /* 0x000fe20003f0f008 */
[----:B------:R-:W-:Y:S01]  /*55f0*/  @!UPT UIADD3 URZ, UPT, UPT, URZ, URZ, URZ ;  /* 0x000000fffffff290 */ /* 0x000fe2000fffe0ff */
[----:B------:R-:W-:Y:S11]  /*5600*/  BRA.U !UP1, `(.L_x_93) ;  /* 0x0000000109387547 */ /* 0x000ff6000b800000 */
[----:B------:R-:W-:Y:S01]  /*5610*/  UISETP.NE.U32.AND UP0, UPT, UR38, URZ, UPT ;  /* 0x000000ff2600728c */ /* 0x000fe2000bf05070 */
[----:B------:R-:W-:Y:S02]  /*5620*/  HFMA2 R0, -RZ, RZ, 0, 5.9604644775390625e-08 ;  /* 0x00000001ff007431 */ /* 0x000fe400000001ff */
[----:B------:R-:W-:Y:S01]  /*5630*/  IMAD.MOV.U32 R171, RZ, RZ, 0x1 ;  /* 0x00000001ffab7424 */ /* 0x000fe200078e00ff */
[----:B------:R-:W-:Y:S06]  /*5640*/  UISETP.NE.AND.EX UP0, UPT, UR39, URZ, UPT, UP0 ;  /* 0x000000ff2700728c */ /* 0x000fec000bf05300 */
[----:B------:R-:W-:Y:S05]  /*5650*/  PLOP3.LUT P3, PT, PT, PT, UP0, 0x80, 0x8 ;  /* 0x000000000008781c */ /* 0x000fea0003f6f008 */
[----:B------:R-:W1:Y:S01]  /*5660*/  @UP0 LDCU.64 UR6, c[0x0][0x888] ;  /* 0x00011100ff0607ac */ /* 0x000e620008000a00 */
[----:B------:R-:W-:Y:S07]  /*5670*/  @UP0 UIMAD UR4, UR36, UR44, URZ ;  /* 0x0000002c240402a4 */ /* 0x000fee000f8e02ff */
[----:B------:R-:W-:Y:S01]  /*5680*/  @!P3 PRMT R171, R0, 0x7610, R171 ;  /* 0x0000761000abb816 */ /* 0x000fe200000000ab */
[----:B-1----:R-:W-:Y:S03]  /*5690*/  @UP0 UIMAD.WIDE UR6, UR4, 0x4, UR6 ;  /* 0x00000004040608a5 */ /* 0x002fe6000f8e0206 */
[----:B------:R-:W1:Y:S03]  /*56a0*/  @!UP0 LDCU UR4, c[0x0][0x880] ;  /* 0x00011000ff0487ac */ /* 0x000e660008000800 */
[----:B------:R-:W-:Y:S01]  /*56b0*/  IMAD.U32 R2, RZ, RZ, UR6 ;  /* 0x00000006ff027e24 */ /* 0x000fe2000f8e00ff */
[----:B------:R-:W-:Y:S05]  /*56c0*/  MOV R3, UR7 ;  /* 0x0000000700037c02 */ /* 0x000fea0008000f00 */
[----:B-----5:R2:W5:Y:S02]  /*56d0*/  @P3 LDG.E R81, desc[UR46][R2.64] ;  /* 0x0000002e02513981 */ /* 0x020564000c1e1900 */
[----:B-12---:R-:W-:Y:S02]  /*56e0*/  @!P3 IMAD.U32 R81, RZ, RZ, UR4 ;  /* 0x00000004ff51be24 */ /* 0x006fe4000f8e00ff */
.L_x_93:
[----:B------:R-:W-:Y:S05]  /*56f0*/  @!P4 BRA `(.L_x_94) ;  /* 0x000000000020c947 */ /* 0x000fea0003800000 */
[----:B------:R-:W-:Y:S04]  /*5700*/  ISETP.NE.U32.AND P3, PT, R164, RZ, PT ;  /* 0x000000ffa400720c */ /* 0x000fe80003f65070 */
[----:B------:R-:W-:Y:S11]  /*5710*/  ISETP.NE.AND.EX P3, PT, R165, RZ, PT, P3 ;  /* 0x000000ffa500720c */ /* 0x000ff60003f65330 */
[----:B------:R-:W-:Y:S02]  /*5720*/  @!UPT UIADD3 URZ, UPT, UPT, URZ, URZ, URZ ;  /* 0x000000fffffff290 */ /* 0x000fe4000fffe0ff */
[----:B------:R-:W1:Y:S01]  /*5730*/  @P3 LDC.64 R2, c[0x0][0x8a8] ;  /* 0x00022a00ff023b82 */ /* 0x000e620000000a00 */
[----:B------:R-:W-:Y:S04]  /*5740*/  @P3 IMAD R0, R166, UR36, RZ ;  /* 0x00000024a6003c24 */ /* 0x000fe8000f8e02ff */
[----:B-1----:R-:W-:Y:S05]  /*5750*/  @P3 IMAD.WIDE R2, R0, 0x4, R2 ;  /* 0x0000000400023825 */ /* 0x002fea00078e0202 */
[----:B-----5:R1:W5:Y:S02]  /*5760*/  @P3 LDG.E R78, desc[UR46][R2.64] ;  /* 0x0000002e024e3981 */ /* 0x020364000c1e1900 */
[----:B-1----:R-:W2:Y:S02]  /*5770*/  @!P3 LDC R78, c[0x0][0x8a0] ;  /* 0x00022800ff4ebb82 */ /* 0x002ea40000000800 */
.L_x_94:
[----:B-----5:R-:W-:Y:S01]  /*5780*/  FSETP.NEU.AND P4, PT, R81, RZ, PT ;  /* 0x000000ff5100720b */ /* 0x020fe20003f8d000 */
[----:B------:R-:W-:Y:S01]  /*5790*/  BSSY B1, `(.L_x_95) ;  /* 0x0000047000017945 */ /* 0x000fe20003800000 */
[----:B------:R-:W-:Y:S01]  /*57a0*/  SEL R5, RZ, 0xffffffff, P2 ;  /* 0xffffffffff057807 */ /* 0x000fe20001000000 */
[----:B------:R-:W-:Y:S01]  /*57b0*/  IMAD.MOV.U32 R208, RZ, RZ, 0x1 ;  /* 0x00000001ffd07424 */ /* 0x000fe200078e00ff */
[----:B------:R-:W-:Y:S01]  /*57c0*/  LOP3.LUT P3, RZ, R171, 0xff, RZ, 0xc0, !PT ;  /* 0x000000ffabff7812 */ /* 0x000fe2000786c0ff */
[C---:B------:R-:W-:Y:S01]  /*57d0*/  IMAD R80, R76.reuse, 0x80, R79 ;  /* 0x000000804c507824 */ /* 0x040fe200078e024f */
[----:B------:R-:W-:Y:S02]  /*57e0*/  @P1 SEL R0, RZ, 0xffffffff, P4 ;  /* 0xffffffffff001807 */ /* 0x000fe40002000000 */
[----:B------:R-:W-:Y:S02]  /*57f0*/  CS2R R162, SRZ ;  /* 0x0000000000a27805 */ /* 0x000fe4000001ff00 */
[----:B------:R-:W-:Y:S02]  /*5800*/  LEA R3, R181, UR49, 0x3 ;  /* 0x00000031b5037c11 */ /* 0x000fe4000f8e18ff */
[----:B------:R-:W-:Y:S02]  /*5810*/  CS2R R160, SRZ ;  /* 0x0000000000a07805 */ /* 0x000fe4000001ff00 */
[----:B------:R-:W-:Y:S02]  /*5820*/  @P0 SEL R0, R5, R0, !P3 ;  /* 0x0000000005000207 */ /* 0x000fe40005800000 */
[----:B------:R-:W-:Y:S02]  /*5830*/  CS2R R158, SRZ ;  /* 0x00000000009e7805 */ /* 0x000fe4000001ff00 */
[----:B------:R-:W-:Y:S02]  /*5840*/  LEA R207, R76, UR49, 0x3 ;  /* 0x000000314ccf7c11 */ /* 0x000fe4000f8e18ff */
[----:B------:R-:W-:Y:S02]  /*5850*/  CS2R R156, SRZ ;  /* 0x00000000009c7805 */ /* 0x000fe4000001ff00 */
[----:B------:R-:W-:Y:S02]  /*5860*/  @P1 LOP3.LUT R0, R0, 0x1, RZ, 0xc0, !PT ;  /* 0x0000000100001812 */ /* 0x000fe400078ec0ff */
[----:B------:R-:W-:Y:S02]  /*5870*/  CS2R R154, SRZ ;  /* 0x00000000009a7805 */ /* 0x000fe4000001ff00 */
[----:B------:R-:W-:Y:S02]  /*5880*/  SHF.L.U32 R2, R183, 0x1f, RZ ;  /* 0x0000001fb7027819 */ /* 0x000fe400000006ff */
[----:B------:R-:W-:Y:S02]  /*5890*/  CS2R R152, SRZ ;  /* 0x0000000000987805 */ /* 0x000fe4000001ff00 */
[----:B------:R-:W-:Y:S02]  /*58a0*/  ISETP.NE.U32.OR P6, PT, R0, 0x1, !P1 ;  /* 0x000000010000780c */ /* 0x000fe40004fc5470 */
[----:B------:R-:W-:Y:S02]  /*58b0*/  CS2R R150, SRZ ;  /* 0x0000000000967805 */ /* 0x000fe4000001ff00 */
[----:B------:R-:W-:Y:S02]  /*58c0*/  PLOP3.LUT P2, PT, PT, PT, UP1, 0x80, 0x8 ;  /* 0x000000000008781c */ /* 0x000fe40003f4f018 */
[----:B------:R-:W-:Y:S02]  /*58d0*/  CS2R R148, SRZ ;  /* 0x0000000000947805 */ /* 0x000fe4000001ff00 */
[----:B------:R-:W-:Y:S02]  /*58e0*/  SEL R0, RZ, 0xffffffff, P4 ;  /* 0xffffffffff007807 */ /* 0x000fe40002000000 */
[----:B------:R-:W-:Y:S03]  /*58f0*/  P2R R184, PR, RZ, 0x40 ;  /* 0x00000040ffb87803 */ /* 0x000fe60000000000 */
[----:B------:R-:W-:Y:S04]  /*5900*/  @P6 SHF.L.U32 R4, R180, 0x1f, RZ ;  /* 0x0000001fb4046819 */ /* 0x000fe800000006ff */
[----:B------:R-:W-:Y:S01]  /*5910*/  @P2 SEL R0, R5, R0, !P3 ;  /* 0x0000000005002207 */ /* 0x000fe20005800000 */
[----:B------:R-:W1:Y:S03]  /*5920*/  @P6 SYNCS.PHASECHK.TRANS64.TRYWAIT P1, [R3+URZ+0xc0], R4 ;  /* 0x0000c004030065a7 */ /* 0x000e6600080211ff */
[----:B------:R-:W-:Y:S04]  /*5930*/  LOP3.LUT R0, R0, 0x1, RZ, 0xc0, !PT ;  /* 0x0000000100007812 */ /* 0x000fe800078ec0ff */
[----:B------:R-:W-:Y:S04]  /*5940*/  ISETP.NE.U32.AND P5, PT, R0, 0x1, PT ;  /* 0x000000010000780c */ /* 0x000fe80003fa5070 */
[----:B------:R-:W-:Y:S01]  /*5950*/  P2R R209, PR, RZ, 0x20 ;  /* 0x00000020ffd17803 */ /* 0x000fe20000000000 */
[----:B------:R3:W4:Y:S01]  /*5960*/  SYNCS.PHASECHK.TRANS64.TRYWAIT P0, [R207+URZ+0x110], R2 ;  /* 0x00011002cf0075a7 */ /* 0x00072200080011ff */
[----:B-1----:R-:W-:Y:S01]  /*5970*/  @P6 SEL R208, RZ, 0x1, !P1 ;  /* 0x00000001ffd06807 */ /* 0x002fe20004800000 */
[----:B---3--:R-:W-:Y:S06]  /*5980*/  @!P6 BRA `(.L_x_96) ;  /* 0x00000000009ce947 */ /* 0x008fec0003800000 */
[----:B------:R-:W-:Y:S01]  /*5990*/  @P5 IMAD R6, R181, 0x2000, R190 ;  /* 0x00002000b5065824 */ /* 0x000fe200078e02be */
[----:B------:R-:W-:Y:S01]  /*59a0*/  ISETP.NE.AND P1, PT, R208, RZ, PT ;  /* 0x000000ffd000720c */ /* 0x000fe20003f25270 */
[----:B------:R-:W-:Y:S01]  /*59b0*/  BSSY B0, `(.L_x_97) ;  /* 0x0000010000007945 */ /* 0x000fe20003800000 */
[----:B------:R-:W-:Y:S01]  /*59c0*/  CS2R R150, SRZ ;  /* 0x0000000000967805 */ /* 0x000fe2000001ff00 */
[--C-:B------:R-:W-:Y:S01]  /*59d0*/  @P5 IMAD R7, R191, -0x10, R6.reuse ;  /* 0xfffffff0bf075824 */ /* 0x100fe200078e0206 */
[----:B------:R-:W-:Y:S01]  /*59e0*/  CS2R R148, SRZ ;  /* 0x0000000000947805 */ /* 0x000fe2000001ff00 */
[----:B------:R-:W-:Y:S01]  /*59f0*/  @P5 IMAD R5, R189, -0x10, R6 ;  /* 0xfffffff0bd055824 */ /* 0x000fe200078e0206 */
[----:B------:R-:W-:Y:S01]  /*5a00*/  CS2R R158, SRZ ;  /* 0x00000000009e7805 */ /* 0x000fe2000001ff00 */
[----:B------:R-:W-:Y:S01]  /*5a10*/  @P5 IMAD R4, R188, 0x10, R7 ;  /* 0x00000010bc045824 */ /* 0x000fe200078e0207 */
[----:B------:R-:W-:Y:S02]  /*5a20*/  CS2R R156, SRZ ;  /* 0x00000000009c7805 */ /* 0x000fe4000001ff00 */
[----:B------:R-:W-:Y:S02]  /*5a30*/  CS2R R154, SRZ ;  /* 0x00000000009a7805 */ /* 0x000fe4000001ff00 */
[----:B------:R-:W-:Y:S02]  /*5a40*/  CS2R R152, SRZ ;  /* 0x0000000000987805 */ /* 0x000fe4000001ff00 */
[----:B------:R-:W-:Y:S02]  /*5a50*/  CS2R R162, SRZ ;  /* 0x0000000000a27805 */ /* 0x000fe4000001ff00 */
[----:B------:R-:W-:Y:S01]  /*5a60*/  CS2R R160, SRZ ;  /* 0x0000000000a07805 */ /* 0x000fe2000001ff00 */
[----:B------:R-:W-:Y:S06]  /*5a70*/  @P1 BRA `(.L_x_98) ;  /* 0x00000000000c1947 */ /* 0x000fec0003800000 */
[----:B------:R-:W-:Y:S04]  /*5a80*/  SHF.L.U32 R0, R180, 0x1f, RZ ;  /* 0x0000001fb4007819 */ /* 0x000fe800000006ff */
[----:B------:R-:W1:Y:S02]  /*5a90*/  SYNCS.PHASECHK.TRANS64.TRYWAIT P1, [R3+URZ+0xc0], R0 ;  /* 0x0000c000030075a7 */ /* 0x000e6400080211ff */
[----:B-1----:R-:W-:Y:S05]  /*5aa0*/  @!P1 BRA `(.L_x_99) ;  /* 0x0000003400e09947 */ /* 0x002fea0003800000 */
.L_x_98:
[----:B------:R-:W-:Y:S05]  /*5ab0*/  BSYNC B0 ;  /* 0x0000000000007941 */ /* 0x000fea0003800000 */
.L_x_97:
[----:B------:R-:W-:Y:S01]  /*5ac0*/  ISETP.NE.AND P1, PT, R209, RZ, PT ;  /* 0x000000ffd100720c */ /* 0x000fe20003f25270 */
[----:B-1----:R-:W-:Y:S02]  /*5ad0*/  VIADD R3, R3, 0xd0 ;  /* 0x000000d003037836 */ /* 0x002fe40000000000 */
[----:B------:R-:W-:Y:S02]  /*5ae0*/  IMAD.U32 R0, RZ, RZ, UR37 ;  /* 0x00000025ff007e24 */ /* 0x000fe4000f8e00ff */
[----:B------:R-:W-:Y:S03]  /*5af0*/  VIADD R181, R181, 0x1 ;  /* 0x00000001b5b57836 */ /* 0x000fe60000000000 */
[----:B------:R-:W-:Y:S05]  /*5b00*/  PRMT R0, R0, 0x654, R3 ;  /* 0x0000065400007816 */ /* 0x000fea0000000003 */
[----:B------:R1:W3:Y:S04]  /*5b10*/  @P1 LDS.128 R148, [R6] ;  /* 0x0000000006941984 */ /* 0x0002e80000000c00 */
[----:B------:R1:W1:Y:S04]  /*5b20*/  @P1 LDS.128 R156, [R5+0x20] ;  /* 0x00002000059c1984 */ /* 0x0002680000000c00 */
[----:B------:R1:W1:Y:S04]  /*5b30*/  @P1 LDS.128 R152, [R7+0x10] ;  /* 0x0000100007981984 */ /* 0x0002680000000c00 */
[----:B------:R1:W1:Y:S01]  /*5b40*/  @P1 LDS.128 R160, [R4+0x10] ;  /* 0x0000100004a01984 */ /* 0x0002620000000c00 */
[C---:B------:R-:W-:Y:S01]  /*5b50*/  ISETP.NE.AND P1, PT, R181.reuse, 0x2, PT ;  /* 0x00000002b500780c */ /* 0x040fe20003f25270 */
[----:B------:R-:W-:Y:S01]  /*5b60*/  @!PT LDS RZ, [RZ] ;  /* 0x00000000fffff984 */ /* 0x000fe20000000800 */
[----:B------:R-:W-:Y:S01]  /*5b70*/  @!PT LDS RZ, [RZ] ;  /* 0x00000000fffff984 */ /* 0x000fe20000000800 */
[----:B------:R-:W-:Y:S01]  /*5b80*/  @!PT LDS RZ, [RZ] ;  /* 0x00000000fffff984 */ /* 0x000fe20000000800 */
[----:B------:R-:W-:Y:S01]  /*5b90*/  @!PT LDS RZ, [RZ] ;  /* 0x00000000fffff984 */ /* 0x000fe20000000800 */
[----:B------:R5:W-:Y:S06]  /*5ba0*/  MEMBAR.ALL.CTA ;  /* 0x0000000000007992 */ /* 0x000bec0000008000 */
[----:B-----5:R-:W5:Y:S01]  /*5bb0*/  FENCE.VIEW.ASYNC.S ;  /* 0x00000000000073c6 */ /* 0x020f620000000000 */
[----:B------:R-:W-:Y:S02]  /*5bc0*/  SEL R3, RZ, 0x1, P1 ;  /* 0x00000001ff037807 */ /* 0x000fe40000800000 */
[----:B------:R-:W-:Y:S02]  /*5bd0*/  SEL R181, R181, RZ, P1 ;  /* 0x000000ffb5b57207 */ /* 0x000fe40000800000 */
[----:B------:R-:W-:Y:S01]  /*5be0*/  LOP3.LUT R180, R180, R3, RZ, 0x3c, !PT ;  /* 0x00000003b4b47212 */ /* 0x000fe200078e3cff */
[----:B-----5:R1:W-:Y:S06]  /*5bf0*/  SYNCS.ARRIVE.TRANS64.RED.A1T0 RZ, [R0+URZ], RZ ;  /* 0x000000ff00ff79a7 */ /* 0x0203ec00081004ff */
.L_x_96:
[----:B------:R-:W-:Y:S05]  /*5c00*/  BSYNC B1 ;  /* 0x0000000000017941 */ /* 0x000fea0003800000 */
.L_x_95:
[----:B-1----:R-:W-:Y:S04]  /*5c10*/  SHF.R.U32.HI R0, RZ, 0x15, R80 ;  /* 0x00000015ff007819 */ /* 0x002fe80000011650 */
[----:B------:R-:W-:Y:S01]  /*5c20*/  LOP3.LUT P1, RZ, R0, 0x3, R173, 0x48, !PT ;  /* 0x0000000300ff7812 */ /* 0x000fe200078248ad */
[----:B------:R-:W-:Y:S01]  /*5c30*/  @!UPT UIADD3 URZ, UPT, UPT, URZ, URZ, URZ ;  /* 0x000000fffffff290 */ /* 0x000fe2000fffe0ff */
[----:B----4-:R-:W-:Y:S11]  /*5c40*/  @P0 BRA `(.L_x_100) ;  /* 0x0000000000080947 */ /* 0x010ff60003800000 */
[----:B------:R-:W1:Y:S02]  /*5c50*/  SYNCS.PHASECHK.TRANS64.TRYWAIT P0, [R207+URZ+0x110], R2 ;  /* 0x00011002cf0075a7 */ /* 0x000e6400080011ff */
[----:B-1----:R-:W-:Y:S05]  /*5c60*/  @!P0 BRA `(.L_x_101) ;  /* 0x0000003400848947 */ /* 0x002fea0003800000 */
.L_x_100:
[----:B------:R-:W-:Y:S04]  /*5c70*/  BSSY.RECONVERGENT B6, `(.L_x_102) ;  /* 0x0000012000067945 */ /* 0x000fe80003800200 */
[----:B------:R-:W-:Y:S05]  /*5c80*/  @!P1 BRA `(.L_x_103) ;  /* 0x0000000000409947 */ /* 0x000fea0003800000 */
[----:B------:R-:W4:Y:S01]  /*5c90*/  LDCU.64 UR8, c[0x4][0x70] ;  /* 0x01000e00ff0877ac */ /* 0x000f220008000a00 */
[----:B------:R-:W-:Y:S01]  /*5ca0*/  MOV R3, 0x0 ;  /* 0x0000000000037802 */ /* 0x000fe20000000f00 */
[----:B------:R-:W-:Y:S02]  /*5cb0*/  HFMA2 R12, -RZ, RZ, 0, 5.9604644775390625e-08 ;  /* 0x00000001ff0c7431 */ /* 0x000fe400000001ff */
[----:B------:R-:W-:Y:S02]  /*5cc0*/  IMAD.MOV.U32 R8, RZ, RZ, 0x192 ;  /* 0x00000192ff087424 */ /* 0x000fe400078e00ff */
[----:B------:R-:W-:Y:S01]  /*5cd0*/  IMAD.MOV.U32 R13, RZ, RZ, RZ ;  /* 0x000000ffff0d7224 */ /* 0x000fe200078e00ff */
[----:B------:R-:W5:Y:S01]  /*5ce0*/  LDCU.64 UR6, c[0x4][0x78] ;  /* 0x01000f00ff0677ac */ /* 0x000f620008000a00 */
[----:B-1----:R-:W1:Y:S01]  /*5cf0*/  LDC.64 R2, c[0x4][R3] ;  /* 0x0100000003027b82 */ /* 0x002e620000000a00 */
[----:B------:R-:W2:Y:S01]  /*5d00*/  LDCU.64 UR4, c[0x4][0x10] ;  /* 0x01000200ff0477ac */ /* 0x000ea20008000a00 */
[----:B----4-:R-:W-:Y:S01]  /*5d10*/  MOV R5, UR9 ;  /* 0x0000000900057c02 */ /* 0x010fe20008000f00 */
[----:B------:R-:W-:Y:S01]  /*5d20*/  IMAD.U32 R4, RZ, RZ, UR8 ;  /* 0x00000008ff047e24 */ /* 0x000fe2000f8e00ff */
[----:B-----5:R-:W-:Y:S01]  /*5d30*/  MOV R7, UR7 ;  /* 0x0000000700077c02 */ /* 0x020fe20008000f00 */
[----:B------:R-:W-:Y:S01]  /*5d40*/  IMAD.U32 R6, RZ, RZ, UR6 ;  /* 0x00000006ff067e24 */ /* 0x000fe2000f8e00ff */
[----:B--2---:R-:W-:Y:S01]  /*5d50*/  MOV R11, UR5 ;  /* 0x00000005000b7c02 */ /* 0x004fe20008000f00 */
[----:B------:R-:W-:Y:S02]  /*5d60*/  IMAD.U32 R10, RZ, RZ, UR4 ;  /* 0x00000004ff0a7e24 */ /* 0x000fe4000f8e00ff */
[----:B------:R-:W-:Y:S07]  /*5d70*/  LEPC R20, `(.L_x_103) ;  /* 0x000000001014794e */ /* 0x000fee0000000000 */
[----:B-1-3--:R-:W-:Y:S05]  /*5d80*/  CALL.ABS.NOINC R2 ;  /* 0x0000000002007343 */ /* 0x00afea0003c00000 */
.L_x_103:
[----:B------:R-:W-:Y:S05]  /*5d90*/  BSYNC.RECONVERGENT B6 ;  /* 0x0000000000067941 */ /* 0x000fea0003800200 */
.L_x_102:
[-C--:B---3--:R-:W-:Y:S01]  /*5da0*/  F2FP.F16.E5M2.UNPACK_B R83, R148.reuse ;  /* 0x00000094ff53723e */ /* 0x088fe200020004ff */
[----:B------:R-:W-:Y:S05]  /*5db0*/  WARPSYNC.ALL ;  /* 0x0000000000007948 */ /* 0x000fea0003800000 */
[----:B------:R-:W-:Y:S01]  /*5dc0*/  R2UR UR4, R80 ;  /* 0x00000000500472ca */ /* 0x000fe200000e0000 */
[--C-:B------:R-:W-:Y:S01]  /*5dd0*/  HADD2.F32 R82, -RZ, R83.reuse.H0_H0 ;  /* 0x20000053ff527230 */ /* 0x100fe20000004100 */
[----:B------:R-:W-:Y:S01]  /*5de0*/  F2FP.F16.E5M2.UNPACK_B R85, R148.H1 ;  /* 0x00000094ff55723e */ /* 0x000fe200030004ff */
[----:B------:R-:W-:Y:S01]  /*5df0*/  HADD2.F32 R83, -RZ, R83.H1_H1 ;  /* 0x30000053ff537230 */ /* 0x000fe20000004100 */
[-C--:B------:R-:W-:Y:S01]  /*5e00*/  F2FP.F16.E5M2.UNPACK_B R87, R149.reuse ;  /* 0x00000095ff57723e */ /* 0x080fe200020004ff */
[----:B------:R-:W-:Y:S01]  /*5e10*/  BSSY.RECONVERGENT B0, `(.L_x_104) ;  /* 0x000011d000007945 */ /* 0x000fe20003800200 */
[----:B------:R-:W-:Y:S01]  /*5e20*/  F2FP.F16.E5M2.UNPACK_B R89, R149.H1 ;  /* 0x00000095ff59723e */ /* 0x000fe200030004ff */
[----:B------:R-:W-:Y:S01]  /*5e30*/  HADD2.F32 R84, -RZ, R85.H0_H0 ;  /* 0x20000055ff547230 */ /* 0x000fe20000004100 */
[-C--:B------:R-:W-:Y:S01]  /*5e40*/  F2FP.F16.E5M2.UNPACK_B R91, R150.reuse ;  /* 0x00000096ff5b723e */ /* 0x080fe200020004ff */
[----:B------:R-:W-:Y:S01]  /*5e50*/  HADD2.F32 R88, -RZ, R87.H1_H1 ;  /* 0x30000057ff587230 */ /* 0x000fe20000004100 */
[----:B------:R-:W-:Y:S01]  /*5e60*/  F2FP.F16.E5M2.UNPACK_B R93, R150.H1 ;  /* 0x00000096ff5d723e */ /* 0x000fe200030004ff */
[----:B------:R-:W-:Y:S01]  /*5e70*/  HADD2.F32 R86, -RZ, R85.H1_H1 ;  /* 0x30000055ff567230 */ /* 0x000fe20000004100 */
[-C--:B------:R-:W-:Y:S01]  /*5e80*/  F2FP.F16.E5M2.UNPACK_B R95, R151.reuse ;  /* 0x00000097ff5f723e */ /* 0x080fe200020004ff */
[----:B------:R-:W2:Y:S01]  /*5e90*/  LDTM.x64 R4, tmem[UR4] ;  /* 0x00000004000479ee */ /* 0x000ea20008340000 */
[----:B------:R-:W-:Y:S01]  /*5ea0*/  F2FP.F16.E5M2.UNPACK_B R97, R151.H1 ;  /* 0x00000097ff61723e */ /* 0x000fe200030004ff */
[----:B------:R-:W-:Y:S01]  /*5eb0*/  HADD2.F32 R85, -RZ, R87.H0_H0 ;  /* 0x20000057ff557230 */ /* 0x000fe20000004100 */
[-C--:B------:R-:W-:Y:S01]  /*5ec0*/  F2FP.F16.E5M2.UNPACK_B R99, R152.reuse ;  /* 0x00000098ff63723e */ /* 0x080fe200020004ff */
[----:B------:R-:W-:Y:S01]  /*5ed0*/  HADD2.F32 R87, -RZ, R89.H0_H0 ;  /* 0x20000059ff577230 */ /* 0x000fe20000004100 */
[----:B------:R-:W-:Y:S01]  /*5ee0*/  F2FP.F16.E5M2.UNPACK_B R101, R152.H1 ;  /* 0x00000098ff65723e */ /* 0x000fe200030004ff */
[----:B------:R-:W-:Y:S01]  /*5ef0*/  HADD2.F32 R92, -RZ, R91.H1_H1 ;  /* 0x3000005bff5c7230 */ /* 0x000fe20000004100 */
[----:B------:R-:W-:Y:S01]  /*5f00*/  ISETP.NE.AND P6, PT, R184, RZ, PT ;  /* 0x000000ffb800720c */ /* 0x000fe20003fc5270 */
[----:B------:R-:W-:Y:S01]  /*5f10*/  HADD2.F32 R96, -RZ, R95.H1_H1 ;  /* 0x3000005fff607230 */ /* 0x000fe20000004100 */
[----:B------:R-:W-:Y:S01]  /*5f20*/  SHF.L.U32 R211, R176, 0x4, RZ ;  /* 0x00000004b0d37819 */ /* 0x000fe200000006ff */
[----:B------:R-:W-:Y:S01]  /*5f30*/  HADD2.F32 R100, -RZ, R99.H1_H1 ;  /* 0x30000063ff647230 */ /* 0x000fe20000004100 */
[----:B------:R-:W-:Y:S01]  /*5f40*/  SHF.L.U32 R219, R175, 0x4, RZ ;  /* 0x00000004afdb7819 */ /* 0x000fe200000006ff */
[----:B------:R-:W-:Y:S01]  /*5f50*/  HADD2.F32 R90, -RZ, R89.H1_H1 ;  /* 0x30000059ff5a7230 */ /* 0x000fe20000004100 */
[C---:B------:R-:W-:Y:S01]  /*5f60*/  IADD3 R204, PT, PT, R190.reuse, R211, RZ ;  /* 0x000000d3becc7210 */ /* 0x040fe20007ffe0ff */
[----:B------:R-:W-:Y:S01]  /*5f70*/  HADD2.F32 R89, -RZ, R91.H0_H0 ;  /* 0x2000005bff597230 */ /* 0x000fe20000004100 */
[----:B------:R-:W-:Y:S01]  /*5f80*/  IADD3 R206, PT, PT, R190, R219, RZ ;  /* 0x000000dbbece7210 */ /* 0x000fe20007ffe0ff */
[--C-:B------:R-:W-:Y:S01]  /*5f90*/  HADD2.F32 R91, -RZ, R93.reuse.H0_H0 ;  /* 0x2000005dff5b7230 */ /* 0x100fe20000004100 */
[----:B------:R-:W-:Y:S01]  /*5fa0*/  SHF.L.U32 R217, R188, 0x4, RZ ;  /* 0x00000004bcd97819 */ /* 0x000fe200000006ff */
[----:B------:R-:W-:Y:S01]  /*5fb0*/  HADD2.F32 R94, -RZ, R93.H1_H1 ;  /* 0x3000005dff5e7230 */ /* 0x000fe20000004100 */
[-C--:B------:R-:W-:Y:S01]  /*5fc0*/  F2FP.F16.E5M2.UNPACK_B R103, R153.reuse ;  /* 0x00000099ff67723e */ /* 0x080fe200020004ff */
[----:B------:R-:W-:Y:S01]  /*5fd0*/  HADD2.F32 R93, -RZ, R95.H0_H0 ;  /* 0x2000005fff5d7230 */ /* 0x000fe20000004100 */
[----:B------:R-:W-:Y:S01]  /*5fe0*/  IADD3 R205, PT, PT, R217, R204, RZ ;  /* 0x000000ccd9cd7210 */ /* 0x000fe20007ffe0ff */
[----:B------:R-:W-:Y:S01]  /*5ff0*/  HADD2.F32 R95, -RZ, R97.H0_H0 ;  /* 0x20000061ff5f7230 */ /* 0x000fe20000004100 */
[----:B------:R-:W-:Y:S01]  /*6000*/  F2FP.F16.E5M2.UNPACK_B R105, R153.H1 ;  /* 0x00000099ff69723e */ /* 0x000fe200030004ff */
[C---:B--2---:R-:W-:Y:S01]  /*6010*/  FMUL R0, R78.reuse, R4 ;  /* 0x000000044e007220 */ /* 0x044fe20000400000 */
[C---:B-1----:R-:W-:Y:S01]  /*6020*/  FMUL R2, R78.reuse, R5 ;  /* 0x000000054e027220 */ /* 0x042fe20000400000 */
[C---:B------:R-:W-:Y:S01]  /*6030*/  FMUL R4, R78.reuse, R8 ;  /* 0x000000084e047220 */ /* 0x040fe20000400000 */
[C---:B------:R-:W-:Y:S01]  /*6040*/  FMUL R5, R78.reuse, R9 ;  /* 0x000000094e057220 */ /* 0x040fe20000400000 */
[C---:B------:R-:W-:Y:S01]  /*6050*/  FFMA R0, R81.reuse, R82, R0 ;  /* 0x0000005251007223 */ /* 0x040fe20000000000 */
[C---:B------:R-:W-:Y:S01]  /*6060*/  FFMA R2, R81.reuse, R83, R2 ;  /* 0x0000005351027223 */ /* 0x040fe20000000002 */
[C---:B------:R-:W-:Y:S01]  /*6070*/  FMUL R8, R78.reuse, R12 ;  /* 0x0000000c4e087220 */ /* 0x040fe20000400000 */
[C---:B------:R-:W-:Y:S01]  /*6080*/  FMUL R9, R78.reuse, R13 ;  /* 0x0000000d4e097220 */ /* 0x040fe20000400000 */
[C---:B------:R-:W-:Y:S01]  /*6090*/  FMUL R12, R78.reuse, R16 ;  /* 0x000000104e0c7220 */ /* 0x040fe20000400000 */
[C---:B------:R-:W-:Y:S01]  /*60a0*/  FMUL R13, R78.reuse, R17 ;  /* 0x000000114e0d7220 */ /* 0x040fe20000400000 */
[C---:B------:R-:W-:Y:S01]  /*60b0*/  FMUL R16, R78.reuse, R20 ;  /* 0x000000144e107220 */ /* 0x040fe20000400000 */
[C---:B------:R-:W-:Y:S01]  /*60c0*/  FMUL R17, R78.reuse, R21 ;  /* 0x000000154e117220 */ /* 0x040fe20000400000 */
[----:B------:R-:W-:Y:S02]  /*60d0*/  HADD2.F32 R104, -RZ, R103.H1_H1 ;  /* 0x30000067ff687230 */ /* 0x000fe40000004100 */
[C---:B------:R-:W-:Y:S01]  /*60e0*/  FMUL R20, R78.reuse, R24 ;  /* 0x000000184e147220 */ /* 0x040fe20000400000 */
[C---:B------:R-:W-:Y:S01]  /*60f0*/  FMUL R21, R78.reuse, R25 ;  /* 0x000000194e157220 */ /* 0x040fe20000400000 */
[C---:B------:R-:W-:Y:S01]  /*6100*/  FMUL R24, R78.reuse, R28 ;  /* 0x0000001c4e187220 */ /* 0x040fe20000400000 */
[C---:B------:R-:W-:Y:S01]  /*6110*/  FMUL R25, R78.reuse, R29 ;  /* 0x0000001d4e197220 */ /* 0x040fe20000400000 */
[C---:B------:R-:W-:Y:S01]  /*6120*/  FMUL R28, R78.reuse, R32 ;  /* 0x000000204e1c7220 */ /* 0x040fe20000400000 */
[C---:B------:R-:W-:Y:S01]  /*6130*/  FMUL R29, R78.reuse, R33 ;  /* 0x000000214e1d7220 */ /* 0x040fe20000400000 */
[C---:B------:R-:W-:Y:S01]  /*6140*/  FMUL R32, R78.reuse, R36 ;  /* 0x000000244e207220 */ /* 0x040fe20000400000 */
[----:B------:R-:W-:Y:S01]  /*6150*/  F2FP.F16.E5M2.UNPACK_B R107, R154 ;  /* 0x0000009aff6b723e */ /* 0x000fe200020004ff */
[C---:B------:R-:W-:Y:S01]  /*6160*/  FMUL R33, R78.reuse, R37 ;  /* 0x000000254e217220 */ /* 0x040fe20000400000 */
[C---:B------:R-:W-:Y:S01]  /*6170*/  FMUL R36, R78.reuse, R40 ;  /* 0x000000284e247220 */ /* 0x040fe20000400000 */
[----:B------:R-:W-:Y:S01]  /*6180*/  F2FP.F16.E5M2.UNPACK_B R109, R154.H1 ;  /* 0x0000009aff6d723e */ /* 0x000fe200030004ff */
[C---:B------:R-:W-:Y:S01]  /*6190*/  FMUL R37, R78.reuse, R41 ;  /* 0x000000294e257220 */ /* 0x040fe20000400000 */
[----:B------:R-:W-:Y:S02]  /*61a0*/  HADD2.F32 R108, -RZ, R107.H1_H1 ;  /* 0x3000006bff6c7230 */ /* 0x000fe40000004100 */
        /* <DEDUP_REMOVED lines=26> */
[C---:B------:R-:W-:Y:S01]  /*6350*/  FFMA R3, R81.reuse, R84, R3 ;  /* 0x0000005451037223 */ /* 0x040fe20000000003 */
[C---:B------:R-:W-:Y:S01]  /*6360*/  FFMA R7, R81.reuse, R86, R7 ;  /* 0x0000005651077223 */ /* 0x040fe20000000007 */
[----:B------:R-:W-:Y:S01]  /*6370*/  F2FP.F16.E5M2.UNPACK_B R127, R159 ;  /* 0x0000009fff7f723e */ /* 0x000fe200020004ff */
[C---:B------:R-:W-:Y:S01]  /*6380*/  FFMA R4, R81.reuse, R85, R4 ;  /* 0x0000005551047223 */ /* 0x040fe20000000004 */
[C---:B------:R-:W-:Y:S01]  /*6390*/  FFMA R5, R81.reuse, R88, R5 ;  /* 0x0000005851057223 */ /* 0x040fe20000000005 */
[----:B------:R-:W-:Y:S01]  /*63a0*/  F2FP.F16.E5M2.UNPACK_B R129, R159.H1 ;  /* 0x0000009fff81723e */ /* 0x000fe200030004ff */
[----:B------:R-:W-:Y:S01]  /*63b0*/  FFMA R6, R81, R87, R6 ;  /* 0x0000005751067223 */ /* 0x000fe20000000006 */
[----:B------:R-:W-:Y:S01]  /*63c0*/  F2FP.SATFINITE.E5M2.F32.PACK_AB_MERGE_C R185, R7, R3, RZ ;  /* 0x0000000307b9723e */ /* 0x000fe200048060ff */
[----:B------:R-:W-:Y:S02]  /*63d0*/  HADD2.F32 R124, -RZ, R123.H1_H1 ;  /* 0x3000007bff7c7230 */ /* 0x000fe40000004100 */
[----:B------:R-:W-:Y:S01]  /*63e0*/  FMUL R11, R78, R11 ;  /* 0x0000000b4e0b7220 */ /* 0x000fe20000400000 */
[----:B------:R-:W-:Y:S01]  /*63f0*/  HADD2.F32 R128, -RZ, R127.H1_H1 ;  /* 0x3000007fff807230 */ /* 0x000fe20000004100 */
[----:B------:R-:W-:Y:S01]  /*6400*/  F2FP.SATFINITE.E5M2.F32.PACK_AB_MERGE_C R184, R2, R0, R185 ;  /* 0x0000000002b8723e */ /* 0x000fe200048060b9 */
[C---:B------:R-:W-:Y:S01]  /*6410*/  FMUL R10, R78.reuse, R14 ;  /* 0x0000000e4e0a7220 */ /* 0x040fe20000400000 */
[C---:B------:R-:W-:Y:S01]  /*6420*/  FFMA R11, R81.reuse, R90, R11 ;  /* 0x0000005a510b7223 */ /* 0x040fe2000000000b */
[C---:B------:R-:W-:Y:S01]  /*6430*/  FFMA R8, R81.reuse, R89, R8 ;  /* 0x0000005951087223 */ /* 0x040fe20000000008 */
[----:B------:R-:W-:Y:S01]  /*6440*/  FFMA R9, R81, R92, R9 ;  /* 0x0000005c51097223 */ /* 0x000fe20000000009 */
[----:B------:R-:W-:Y:S01]  /*6450*/  F2FP.F16.E5M2.UNPACK_B R131, R160 ;  /* 0x000000a0ff83723e */ /* 0x000fe200020004ff */
[----:B------:R-:W-:Y:S01]  /*6460*/  HADD2.F32 R98, -RZ, R97.H1_H1 ;  /* 0x30000061ff627230 */ /* 0x000fe20000004100 */
[----:B------:R-:W-:Y:S01]  /*6470*/  F2FP.SATFINITE.E5M2.F32.PACK_AB_MERGE_C R186, R11, R6, RZ ;  /* 0x000000060bba723e */ /* 0x000fe200048060ff */
[----:B------:R-:W-:Y:S01]  /*6480*/  FFMA R10, R81, R91, R10 ;  /* 0x0000005b510a7223 */ /* 0x000fe2000000000a */
[----:B------:R-:W-:Y:S02]  /*6490*/  HADD2.F32 R97, -RZ, R99.H0_H0 ;  /* 0x20000063ff617230 */ /* 0x000fe40000004100 */
[C---:B------:R-:W-:Y:S01]  /*64a0*/  FMUL R15, R78.reuse, R15 ;  /* 0x0000000f4e0f7220 */ /* 0x040fe20000400000 */
[----:B------:R-:W-:Y:S01]  /*64b0*/  F2FP.SATFINITE.E5M2.F32.PACK_AB_MERGE_C R185, R5, R4, R186 ;  /* 0x0000000405b9723e */ /* 0x000fe200048060ba */
[----:B------:R-:W-:Y:S02]  /*64c0*/  HADD2.F32 R132, -RZ, R131.H1_H1 ;  /* 0x30000083ff847230 */ /* 0x000fe40000004100 */
[C---:B------:R-:W-:Y:S01]  /*64d0*/  FMUL R14, R78.reuse, R18 ;  /* 0x000000124e0e7220 */ /* 0x040fe20000400000 */
[C---:B------:R-:W-:Y:S01]  /*64e0*/  FFMA R15, R81.reuse, R94, R15 ;  /* 0x0000005e510f7223 */ /* 0x040fe2000000000f */
[C---:B------:R-:W-:Y:S01]  /*64f0*/  FFMA R12, R81.reuse, R93, R12 ;  /* 0x0000005d510c7223 */ /* 0x040fe2000000000c */
[----:B------:R-:W-:Y:S01]  /*6500*/  FFMA R13, R81, R96, R13 ;  /* 0x00000060510d7223 */ /* 0x000fe2000000000d */
[----:B------:R-:W-:Y:S01]  /*6510*/  F2FP.F16.E5M2.UNPACK_B R133, R160.H1 ;  /* 0x000000a0ff85723e */ /* 0x000fe200030004ff */
[--C-:B------:R-:W-:Y:S01]  /*6520*/  HADD2.F32 R99, -RZ, R101.reuse.H0_H0 ;  /* 0x20000065ff637230 */ /* 0x100fe20000004100 */
[----:B------:R-:W-:Y:S01]  /*6530*/  F2FP.SATFINITE.E5M2.F32.PACK_AB_MERGE_C R186, R15, R10, RZ ;  /* 0x0000000a0fba723e */ /* 0x000fe200048060ff */
[----:B------:R-:W-:Y:S01]  /*6540*/  FFMA R14, R81, R95, R14 ;  /* 0x0000005f510e7223 */ /* 0x000fe2000000000e */
[C---:B------:R-:W-:Y:S01]  /*6550*/  FMUL R19, R78.reuse, R19 ;  /* 0x000000134e137220 */ /* 0x040fe20000400000 */
[----:B------:R-:W-:Y:S01]  /*6560*/  HADD2.F32 R102, -RZ, R101.H1_H1 ;  /* 0x30000065ff667230 */ /* 0x000fe20000004100 */
[----:B------:R-:W-:Y:S01]  /*6570*/  F2FP.SATFINITE.E5M2.F32.PACK_AB_MERGE_C R186, R9, R8, R186 ;  /* 0x0000000809ba723e */ /* 0x000fe200048060ba */
[----:B------:R-:W-:Y:S02]  /*6580*/  HADD2.F32 R101, -RZ, R103.H0_H0 ;  /* 0x20000067ff657230 */ /* 0x000fe40000004100 */
[C---:B------:R-:W-:Y:S01]  /*6590*/  FFMA R19, R81.reuse, R98, R19 ;  /* 0x0000006251137223 */ /* 0x040fe20000000013 */
[C---:B------:R-:W-:Y:S01]  /*65a0*/  FFMA R16, R81.reuse, R97, R16 ;  /* 0x0000006151107223 */ /* 0x040fe20000000010 */
[----:B------:R-:W-:Y:S01]  /*65b0*/  FFMA R17, R81, R100, R17 ;  /* 0x0000006451117223 */ /* 0x000fe20000000011 */
[C---:B------:R-:W-:Y:S01]  /*65c0*/  FMUL R18, R78.reuse, R22 ;  /* 0x000000164e127220 */ /* 0x040fe20000400000 */
[----:B------:R-:W-:Y:S01]  /*65d0*/  F2FP.F16.E5M2.UNPACK_B R135, R161 ;  /* 0x000000a1ff87723e */ /* 0x000fe200020004ff */
        /* <DEDUP_REMOVED lines=10> */
[----:B------:R1:W-:Y:S01]  /*6680*/  STS.128 [R172+UR49+0x4200], R184 ;  /* 0x004200b8ac007988 */ /* 0x0003e20008000c31 */
[----:B------:R-:W-:Y:S01]  /*6690*/  HADD2.F32 R136, -RZ, R135.H1_H1 ;  /* 0x30000087ff887230 */ /* 0x000fe20000004100 */
[----:B------:R-:W-:Y:S01]  /*66a0*/  F2FP.SATFINITE.E5M2.F32.PACK_AB_MERGE_C R196, R23, R18, RZ ;  /* 0x0000001217c4723e */ /* 0x000fe200048060ff */
[C---:B------:R-:W-:Y:S01]  /*66b0*/  FMUL R22, R78.reuse, R26 ;  /* 0x0000001a4e167220 */ /* 0x040fe20000400000 */
[C---:B------:R-:W-:Y:S01]  /*66c0*/  FMUL R27, R78.reuse, R27 ;  /* 0x0000001b4e1b7220 */ /* 0x040fe20000400000 */
[--C-:B------:R-:W-:Y:S01]  /*66d0*/  HADD2.F32 R107, -RZ, R109.reuse.H0_H0 ;  /* 0x2000006dff6b7230 */ /* 0x100fe20000004100 */
[----:B------:R-:W-:Y:S01]  /*66e0*/  F2FP.SATFINITE.E5M2.F32.PACK_AB_MERGE_C R196, R17, R16, R196 ;  /* 0x0000001011c4723e */ /* 0x000fe200048060c4 */
[C---:B------:R-:W-:Y:S01]  /*66f0*/  FFMA R22, R81.reuse, R103, R22 ;  /* 0x0000006751167223 */ /* 0x040fe20000000016 */
[C---:B------:R-:W-:Y:S01]  /*6700*/  FFMA R27, R81.reuse, R106, R27 ;  /* 0x0000006a511b7223 */ /* 0x040fe2000000001b */
[C---:B------:R-:W-:Y:S01]  /*6710*/  FFMA R24, R81.reuse, R105, R24 ;  /* 0x0000006951187223 */ /* 0x040fe20000000018 */
[----:B------:R-:W-:Y:S01]  /*6720*/  F2FP.F16.E5M2.UNPACK_B R137, R161.H1 ;  /* 0x000000a1ff89723e */ /* 0x000fe200030004ff */
[----:B------:R-:W-:Y:S02]  /*6730*/  HADD2.F32 R110, -RZ, R109.H1_H1 ;  /* 0x3000006dff6e7230 */ /* 0x000fe40000004100 */
[----:B------:R-:W-:Y:S01]  /*6740*/  FFMA R25, R81, R108, R25 ;  /* 0x0000006c51197223 */ /* 0x000fe20000000019 */
[----:B------:R-:W-:Y:S01]  /*6750*/  F2FP.SATFINITE.E5M2.F32.PACK_AB_MERGE_C R197, R27, R22, RZ ;  /* 0x000000161bc5723e */ /* 0x000fe200048060ff */
[----:B------:R-:W-:Y:S02]  /*6760*/  HADD2.F32 R109, -RZ, R111.H0_H0 ;  /* 0x2000006fff6d7230 */ /* 0x000fe40000004100 */
[C---:B------:R-:W-:Y:S01]  /*6770*/  FMUL R26, R78.reuse, R30 ;  /* 0x0000001e4e1a7220 */ /* 0x040fe20000400000 */
[C---:B------:R-:W-:Y:S01]  /*6780*/  FMUL R31, R78.reuse, R31 ;  /* 0x0000001f4e1f7220 */ /* 0x040fe20000400000 */
[--C-:B------:R-:W-:Y:S01]  /*6790*/  HADD2.F32 R111, -RZ, R113.reuse.H0_H0 ;  /* 0x20000071ff6f7230 */ /* 0x100fe20000004100 */
[----:B------:R-:W-:Y:S01]  /*67a0*/  F2FP.SATFINITE.E5M2.F32.PACK_AB_MERGE_C R197, R21, R20, R197 ;  /* 0x0000001415c5723e */ /* 0x000fe200048060c5 */
[C---:B------:R-:W-:Y:S01]  /*67b0*/  FFMA R26, R81.reuse, R107, R26 ;  /* 0x0000006b511a7223 */ /* 0x040fe2000000001a */
[C---:B------:R-:W-:Y:S01]  /*67c0*/  FFMA R31, R81.reuse, R110, R31 ;  /* 0x0000006e511f7223 */ /* 0x040fe2000000001f */
[C---:B------:R-:W-:Y:S01]  /*67d0*/  FFMA R28, R81.reuse, R109, R28 ;  /* 0x0000006d511c7223 */ /* 0x040fe2000000001c */
[----:B------:R-:W-:Y:S01]  /*67e0*/  F2FP.F16.E5M2.UNPACK_B R139, R162 ;  /* 0x000000a2ff8b723e */ /* 0x000fe200020004ff */
[----:B------:R-:W-:Y:S02]  /*67f0*/  HADD2.F32 R114, -RZ, R113.H1_H1 ;  /* 0x30000071ff727230 */ /* 0x000fe40000004100 */
[----:B------:R-:W-:Y:S01]  /*6800*/  FFMA R29, R81, R112, R29 ;  /* 0x00000070511d7223 */ /* 0x000fe2000000001d */
[----:B------:R-:W-:Y:S01]  /*6810*/  F2FP.SATFINITE.E5M2.F32.PACK_AB_MERGE_C R198, R31, R26, RZ ;  /* 0x0000001a1fc6723e */ /* 0x000fe200048060ff */
[----:B------:R-:W-:Y:S02]  /*6820*/  HADD2.F32 R113, -RZ, R115.H0_H0 ;  /* 0x20000073ff717230 */ /* 0x000fe40000004100 */
[C---:B------:R-:W-:Y:S01]  /*6830*/  FMUL R30, R78.reuse, R34 ;  /* 0x000000224e1e7220 */ /* 0x040fe20000400000 */
[----:B------:R-:W-:Y:S01]  /*6840*/  HADD2.F32 R140, -RZ, R139.H1_H1 ;  /* 0x3000008bff8c7230 */ /* 0x000fe20000004100 */
[----:B------:R-:W-:Y:S01]  /*6850*/  F2FP.SATFINITE.E5M2.F32.PACK_AB_MERGE_C R198, R25, R24, R198 ;  /* 0x0000001819c6723e */ /* 0x000fe200048060c6 */
[C---:B------:R-:W-:Y:S01]  /*6860*/  FMUL R35, R78.reuse, R35 ;  /* 0x000000234e237220 */ /* 0x040fe20000400000 */
[--C-:B------:R-:W-:Y:S02]  /*6870*/  HADD2.F32 R115, -RZ, R117.reuse.H0_H0 ;  /* 0x20000075ff737230 */ /* 0x100fe40000004100 */
[C---:B------:R-:W-:Y:S01]  /*6880*/  FFMA R30, R81.reuse, R111, R30 ;  /* 0x0000006f511e7223 */ /* 0x040fe2000000001e */
[----:B------:R-:W-:Y:S02]  /*6890*/  HADD2.F32 R118, -RZ, R117.H1_H1 ;  /* 0x30000075ff767230 */ /* 0x000fe40000004100 */
[C---:B------:R-:W-:Y:S01]  /*68a0*/  FFMA R35, R81.reuse, R114, R35 ;  /* 0x0000007251237223 */ /* 0x040fe20000000023 */
[C---:B------:R-:W-:Y:S01]  /*68b0*/  FFMA R32, R81.reuse, R113, R32 ;  /* 0x0000007151207223 */ /* 0x040fe20000000020 */
[----:B------:R-:W-:Y:S01]  /*68c0*/  F2FP.F16.E5M2.UNPACK_B R141, R162.H1 ;  /* 0x000000a2ff8d723e */ /* 0x000fe200030004ff */
[----:B------:R-:W-:Y:S01]  /*68d0*/  FFMA R33, R81, R116, R33 ;  /* 0x0000007451217223 */ /* 0x000fe20000000021 */
[----:B------:R-:W-:Y:S01]  /*68e0*/  HADD2.F32 R117, -RZ, R119.H0_H0 ;  /* 0x20000077ff757230 */ /* 0x000fe20000004100 */
        /* <DEDUP_REMOVED lines=9> */
[----:B------:R1:W-:Y:S01]  /*6980*/  STS.128 [R204+0x4010], R196 ;  /* 0x004010c4cc007388 */ /* 0x0003e20000000c00 */
[----:B------:R-:W-:Y:S01]  /*6990*/  FFMA R37, R81, R120, R37 ;  /* 0x0000007851257223 */ /* 0x000fe20000000025 */
[----:B------:R-:W-:Y:S01]  /*69a0*/  F2FP.SATFINITE.E5M2.F32.PACK_AB_MERGE_C R200, R39, R34, RZ ;  /* 0x0000002227c8723e */ /* 0x000fe200048060ff */
[----:B------:R-:W-:Y:S02]  /*69b0*/  HADD2.F32 R122, -RZ, R121.H1_H1 ;  /* 0x30000079ff7a7230 */ /* 0x000fe40000004100 */
[C---:B------:R-:W-:Y:S01]  /*69c0*/  FMUL R38, R78.reuse, R42 ;  /* 0x0000002a4e267220 */ /* 0x040fe20000400000 */
[----:B------:R-:W-:Y:S01]  /*69d0*/  HADD2.F32 R121, -RZ, R123.H0_H0 ;  /* 0x2000007bff797230 */ /* 0x000fe20000004100 */
[----:B------:R-:W-:Y:S01]  /*69e0*/  F2FP.SATFINITE.E5M2.F32.PACK_AB_MERGE_C R200, R33, R32, R200 ;  /* 0x0000002021c8723e */ /* 0x000fe200048060c8 */
[----:B------:R-:W-:Y:S02]  /*69f0*/  HADD2.F32 R144, -RZ, R143.H1_H1 ;  /* 0x3000008fff907230 */ /* 0x000fe40000004100 */
[C---:B------:R-:W-:Y:S01]  /*6a00*/  FFMA R38, R81.reuse, R119, R38 ;  /* 0x0000007751267223 */ /* 0x040fe20000000026 */
[C---:B------:R-:W-:Y:S01]  /*6a10*/  FMUL R43, R78.reuse, R43 ;  /* 0x0000002b4e2b7220 */ /* 0x040fe20000400000 */
[--C-:B------:R-:W-:Y:S02]  /*6a20*/  HADD2.F32 R123, -RZ, R125.reuse.H0_H0 ;  /* 0x2000007dff7b7230 */ /* 0x100fe40000004100 */
[C---:B------:R-:W-:Y:S01]  /*6a30*/  FMUL R42, R78.reuse, R46 ;  /* 0x0000002e4e2a7220 */ /* 0x040fe20000400000 */
[----:B------:R-:W-:Y:S02]  /*6a40*/  HADD2.F32 R126, -RZ, R125.H1_H1 ;  /* 0x3000007dff7e7230 */ /* 0x000fe40000004100 */
[C---:B------:R-:W-:Y:S01]  /*6a50*/  FFMA R43, R81.reuse, R122, R43 ;  /* 0x0000007a512b7223 */ /* 0x040fe2000000002b */
[----:B------:R-:W-:Y:S01]  /*6a60*/  F2FP.F16.E5M2.UNPACK_B R145, R163.H1 ;  /* 0x000000a3ff91723e */ /* 0x000fe200030004ff */
[C---:B------:R-:W-:Y:S01]  /*6a70*/  FFMA R40, R81.reuse, R121, R40 ;  /* 0x0000007951287223 */ /* 0x040fe20000000028 */
[----:B------:R-:W-:Y:S01]  /*6a80*/  FFMA R41, R81, R124, R41 ;  /* 0x0000007c51297223 */ /* 0x000fe20000000029 */
[----:B------:R-:W-:Y:S01]  /*6a90*/  ISETP.NE.AND P0, PT, R193, RZ, PT ;  /* 0x000000ffc100720c */ /* 0x000fe20003f05270 */
[----:B------:R-:W-:Y:S01]  /*6aa0*/  HADD2.F32 R125, -RZ, R127.H0_H0 ;  /* 0x2000007fff7d7230 */ /* 0x000fe20000004100 */
[----:B------:R-:W-:Y:S01]  /*6ab0*/  F2FP.SATFINITE.E5M2.F32.PACK_AB_MERGE_C R201, R43, R38, RZ ;  /* 0x000000262bc9723e */ /* 0x000fe200048060ff */
[----:B------:R-:W-:Y:S01]  /*6ac0*/  FFMA R42, R81, R123, R42 ;  /* 0x0000007b512a7223 */ /* 0x000fe2000000002a */
[C---:B------:R-:W-:Y:S01]  /*6ad0*/  FMUL R47, R78.reuse, R47 ;  /* 0x0000002f4e2f7220 */ /* 0x040fe20000400000 */
[--C-:B------:R-:W-:Y:S01]  /*6ae0*/  HADD2.F32 R127, -RZ, R129.reuse.H0_H0 ;  /* 0x20000081ff7f7230 */ /* 0x100fe20000004100 */
[----:B------:R-:W-:Y:S01]  /*6af0*/  F2FP.SATFINITE.E5M2.F32.PACK_AB_MERGE_C R201, R37, R36, R201 ;  /* 0x0000002425c9723e */ /* 0x000fe200048060c9 */
[----:B------:R-:W-:Y:S02]  /*6b00*/  HADD2.F32 R130, -RZ, R129.H1_H1 ;  /* 0x30000081ff827230 */ /* 0x000fe40000004100 */
[C---:B------:R-:W-:Y:S01]  /*6b10*/  FFMA R47, R81.reuse, R126, R47 ;  /* 0x0000007e512f7223 */ /* 0x040fe2000000002f */
[C---:B------:R-:W-:Y:S01]  /*6b20*/  FFMA R44, R81.reuse, R125, R44 ;  /* 0x0000007d512c7223 */ /* 0x040fe2000000002c */
[C---:B------:R-:W-:Y:S01]  /*6b30*/  FFMA R45, R81.reuse, R128, R45 ;  /* 0x00000080512d7223 */ /* 0x040fe2000000002d */
[----:B------:R-:W-:Y:S02]  /*6b40*/  HADD2.F32 R129, -RZ, R131.H0_H0 ;  /* 0x20000083ff817230 */ /* 0x000fe40000004100 */
[C---:B------:R-:W-:Y:S01]  /*6b50*/  FMUL R46, R78.reuse, R50 ;  /* 0x000000324e2e7220 */ /* 0x040fe20000400000 */
[C---:B------:R-:W-:Y:S01]  /*6b60*/  FMUL R51, R78.reuse, R51 ;  /* 0x000000334e337220 */ /* 0x040fe20000400000 */
[--C-:B------:R-:W-:Y:S02]  /*6b70*/  HADD2.F32 R131, -RZ, R133.reuse.H0_H0 ;  /* 0x20000085ff837230 */ /* 0x100fe40000004100 */
[C---:B------:R-:W-:Y:S01]  /*6b80*/  FMUL R50, R78.reuse, R54 ;  /* 0x000000364e327220 */ /* 0x040fe20000400000 */
[C---:B------:R-:W-:Y:S01]  /*6b90*/  FFMA R46, R81.reuse, R127, R46 ;  /* 0x0000007f512e7223 */ /* 0x040fe2000000002e */
[----:B------:R-:W-:Y:S02]  /*6ba0*/  HADD2.F32 R134, -RZ, R133.H1_H1 ;  /* 0x30000085ff867230 */ /* 0x000fe40000004100 */
[C---:B------:R-:W-:Y:S01]  /*6bb0*/  FFMA R51, R81.reuse, R130, R51 ;  /* 0x0000008251337223 */ /* 0x040fe20000000033 */
[----:B------:R-:W-:Y:S02]  /*6bc0*/  HADD2.F32 R133, -RZ, R135.H0_H0 ;  /* 0x20000087ff857230 */ /* 0x000fe40000004100 */
[C---:B------:R-:W-:Y:S01]  /*6bd0*/  FMUL R55, R78.reuse, R55 ;  /* 0x000000374e377220 */ /* 0x040fe20000400000 */
[C---:B------:R-:W-:Y:S01]  /*6be0*/  FFMA R48, R81.reuse, R129, R48 ;  /* 0x0000008151307223 */ /* 0x040fe20000000030 */
[C---:B------:R-:W-:Y:S01]  /*6bf0*/  FFMA R49, R81.reuse, R132, R49 ;  /* 0x0000008451317223 */ /* 0x040fe20000000031 */
[--C-:B------:R-:W-:Y:S02]  /*6c00*/  HADD2.F32 R135, -RZ, R137.reuse.H0_H0 ;  /* 0x20000089ff877230 */ /* 0x100fe40000004100 */
[C---:B------:R-:W-:Y:S01]  /*6c10*/  FFMA R50, R81.reuse, R131, R50 ;  /* 0x0000008351327223 */ /* 0x040fe20000000032 */
[----:B------:R-:W-:Y:S02]  /*6c20*/  HADD2.F32 R138, -RZ, R137.H1_H1 ;  /* 0x30000089ff8a7230 */ /* 0x000fe40000004100 */
[C---:B------:R-:W-:Y:S01]  /*6c30*/  FMUL R54, R78.reuse, R58 ;  /* 0x0000003a4e367220 */ /* 0x040fe20000400000 */
[----:B------:R-:W-:Y:S02]  /*6c40*/  HADD2.F32 R137, -RZ, R139.H0_H0 ;  /* 0x2000008bff897230 */ /* 0x000fe40000004100 */
[C---:B------:R-:W-:Y:S01]  /*6c50*/  FFMA R55, R81.reuse, R134, R55 ;  /* 0x0000008651377223 */ /* 0x040fe20000000037 */
        /* <DEDUP_REMOVED lines=16> */
[----:B------:R-:W-:Y:S01]  /*6d60*/  FFMA R63, R81, R142, R63 ;  /* 0x0000008e513f7223 */ /* 0x000fe2000000003f */
[----:B------:R-:W-:Y:S01]  /*6d70*/  FMUL R67, R78, R67 ;  /* 0x000000434e437220 */ /* 0x000fe20000400000 */
[----:B------:R-:W-:Y:S01]  /*6d80*/  F2FP.SATFINITE.E5M2.F32.PACK_AB_MERGE_C R202, R47, R42, RZ ;  /* 0x0000002a2fca723e */ /* 0x000fe200048060ff */
[----:B------:R-:W-:Y:S01]  /*6d90*/  FFMA R60, R81, R141, R60 ;  /* 0x0000008d513c7223 */ /* 0x000fe2000000003c */
[----:B------:R-:W-:Y:S01]  /*6da0*/  F2FP.SATFINITE.E5M2.F32.PACK_AB_MERGE_C R203, R51, R46, RZ ;  /* 0x0000002e33cb723e */ /* 0x000fe200048060ff */
[C---:B------:R-:W-:Y:S01]  /*6db0*/  FFMA R61, R81.reuse, R144, R61 ;  /* 0x00000090513d7223 */ /* 0x040fe2000000003d */
[C---:B------:R-:W-:Y:S01]  /*6dc0*/  FFMA R62, R81.reuse, R143, R62 ;  /* 0x0000008f513e7223 */ /* 0x040fe2000000003e */
[----:B------:R-:W-:Y:S01]  /*6dd0*/  FFMA R67, R81, R146, R67 ;  /* 0x0000009251437223 */ /* 0x000fe20000000043 */
[----:B------:R-:W-:Y:S02]  /*6de0*/  F2FP.SATFINITE.E5M2.F32.PACK_AB_MERGE_C R202, R41, R40, R202 ;  /* 0x0000002829ca723e */ /* 0x000fe400048060ca */
[----:B------:R-:W-:Y:S02]  /*6df0*/  F2FP.SATFINITE.E5M2.F32.PACK_AB_MERGE_C R203, R45, R44, R203 ;  /* 0x0000002c2dcb723e */ /* 0x000fe400048060cb */
[----:B------:R-:W-:Y:S02]  /*6e00*/  F2FP.SATFINITE.E5M2.F32.PACK_AB_MERGE_C R212, R55, R50, RZ ;  /* 0x0000003237d4723e */ /* 0x000fe400048060ff */
[----:B------:R-:W-:Y:S01]  /*6e10*/  F2FP.SATFINITE.E5M2.F32.PACK_AB_MERGE_C R213, R59, R54, RZ ;  /* 0x000000363bd5723e */ /* 0x000fe200048060ff */
[----:B------:R1:W-:Y:S01]  /*6e20*/  STS.128 [R206+0x4020], R200 ;  /* 0x004020c8ce007388 */ /* 0x0003e20000000c00 */
[----:B------:R-:W-:Y:S02]  /*6e30*/  F2FP.SATFINITE.E5M2.F32.PACK_AB_MERGE_C R214, R63, R58, RZ ;  /* 0x0000003a3fd6723e */ /* 0x000fe400048060ff */
[----:B------:R-:W-:Y:S02]  /*6e40*/  F2FP.SATFINITE.E5M2.F32.PACK_AB_MERGE_C R215, R67, R62, RZ ;  /* 0x0000003e43d7723e */ /* 0x000fe400048060ff */
[----:B------:R-:W-:Y:S02]  /*6e50*/  F2FP.SATFINITE.E5M2.F32.PACK_AB_MERGE_C R212, R49, R48, R212 ;  /* 0x0000003031d4723e */ /* 0x000fe400048060d4 */
[----:B------:R-:W-:Y:S02]  /*6e60*/  F2FP.SATFINITE.E5M2.F32.PACK_AB_MERGE_C R213, R53, R52, R213 ;  /* 0x0000003435d5723e */ /* 0x000fe400048060d5 */
[----:B------:R-:W-:Y:S02]  /*6e70*/  F2FP.SATFINITE.E5M2.F32.PACK_AB_MERGE_C R214, R57, R56, R214 ;  /* 0x0000003839d6723e */ /* 0x000fe400048060d6 */
[----:B------:R-:W-:Y:S02]  /*6e80*/  F2FP.SATFINITE.E5M2.F32.PACK_AB_MERGE_C R215, R61, R60, R215 ;  /* 0x0000003c3dd7723e */ /* 0x000fe400048060d7 */
[----:B------:R-:W-:Y:S02]  /*6e90*/  LEA R210, R181, UR49, 0x3 ;  /* 0x00000031b5d27c11 */ /* 0x000fe4000f8e18ff */
[----:B------:R-:W-:Y:S01]  /*6ea0*/  @P6 SHF.L.U32 R221, R180, 0x1f, RZ ;  /* 0x0000001fb4dd6819 */ /* 0x000fe200000006ff */
[----:B------:R1:W-:Y:S01]  /*6eb0*/  STS.128 [R205+0x4010], R212 ;  /* 0x004010d4cd007388 */ /* 0x0003e20000000c00 */
[----:B------:R-:W-:Y:S01]  /*6ec0*/  @!PT LDS RZ, [RZ] ;  /* 0x00000000fffff984 */ /* 0x000fe20000000800 */
[----:B------:R-:W-:Y:S01]  /*6ed0*/  @!PT LDS RZ, [RZ] ;  /* 0x00000000fffff984 */ /* 0x000fe20000000800 */
[----:B------:R-:W-:Y:S01]  /*6ee0*/  @!PT LDS RZ, [RZ] ;  /* 0x00000000fffff984 */ /* 0x000fe20000000800 */
[----:B------:R-:W-:Y:S01]  /*6ef0*/  @!PT LDS RZ, [RZ] ;  /* 0x00000000fffff984 */ /* 0x000fe20000000800 */
[----:B------:R2:W-:Y:S07]  /*6f00*/  MEMBAR.ALL.CTA ;  /* 0x0000000000007992 */ /* 0x0005ee0000008000 */
[----:B--2---:R-:W2:Y:S02]  /*6f10*/  FENCE.VIEW.ASYNC.S ;  /* 0x00000000000073c6 */ /* 0x004ea40000000000 */
[----:B--2---:R-:W-:Y:S06]  /*6f20*/  BAR.SYNC.DEFER_BLOCKING 0x1, 0x80 ;  /* 0x0042000000007b1d */ /* 0x004fec0000010000 */
[----:B------:R-:W-:Y:S05]  /*6f30*/  @P0 BRA `(.L_x_105) ;  /* 0x0000000000280947 */ /* 0x000fea0003800000 */
[----:B------:R-:W-:Y:S02]  /*6f40*/  UIADD3 UR4, UPT, UPT, UR49, 0x4200, URZ ;  /* 0x0000420031047890 */ /* 0x000fe4000fffe0ff */
[----:B------:R-:W-:Y:S01]  /*6f50*/  UIADD3 UR6, UP0, UPT, UR52, 0x680, URZ ;  /* 0x0000068034067890 */ /* 0x000fe2000ff1e0ff */
[----:B------:R-:W-:Y:S03]  /*6f60*/  UMOV UR43, UR36 ;  /* 0x00000024002b7c82 */ /* 0x000fe60008000000 */
[----:B------:R-:W-:Y:S01]  /*6f70*/  MOV R192, UR4 ;  /* 0x0000000400c07c02 */ /* 0x000fe20008000f00 */
[----:B------:R-:W-:Y:S03]  /*6f80*/  UIADD3.X UR7, UPT, UPT, URZ, UR53, URZ, UP0, !UPT ;  /* 0x00000035ff077290 */ /* 0x000fe600087fe4ff */
[----:B------:R-:W-:Y:S11]  /*6f90*/  R2UR UR40, R192 ;  /* 0x00000000c02872ca */ /* 0x000ff600000e0000 */
[----:B------:R-:W-:Y:S02]  /*6fa0*/  @!UPT UIADD3 URZ, UPT, UPT, URZ, URZ, URZ ;  /* 0x000000fffffff290 */ /* 0x000fe4000fffe0ff */
[----:B------:R2:W-:Y:S01]  /*6fb0*/  UTMASTG.3D [UR40], [UR6] ;  /* 0x00000028060073b5 */ /* 0x0005e20008010000 */
[----:B------:R0:W-:Y:S01]  /*6fc0*/  UTMACMDFLUSH ;  /* 0x00000000000079b7 */ /* 0x0001e20000000000 */
[----:B--2---:R-:W-:Y:S04]  /*6fd0*/  DEPBAR.LE SB0, 0x1 ;  /* 0x000080400000791a */ /* 0x004fe80000000000 */
.L_x_105:
[----:B------:R-:W-:Y:S05]  /*6fe0*/  BSYNC.RECONVERGENT B0 ;  /* 0x0000000000007941 */ /* 0x000fea0003800200 */
.L_x_104:
[----:B------:R-:W-:Y:S06]  /*6ff0*/  BAR.SYNC.DEFER_BLOCKING 0x1, 0x80 ;  /* 0x0042000000007b1d */ /* 0x000fec0000010000 */
[----:B------:R-:W2:Y:S01]  /*7000*/  @P6 SYNCS.PHASECHK.TRANS64.TRYWAIT P0, [R210+URZ+0xc0], R221 ;  /* 0x0000c0ddd20065a7 */ /* 0x000ea200080011ff */
[----:B------:R-:W-:Y:S01]  /*7010*/  BSSY B1, `(.L_x_106) ;  /* 0x0000023000017945 */ /* 0x000fe20003800000 */
[----:B--2---:R-:W-:Y:S03]  /*7020*/  @P6 SEL R208, RZ, 0x1, !P0 ;  /* 0x00000001ffd06807 */ /* 0x004fe60004000000 */
[----:B------:R-:W-:Y:S05]  /*7030*/  @!P6 BRA `(.L_x_107) ;  /* 0x000000000080e947 */ /* 0x000fea0003800000 */
[----:B------:R-:W-:Y:S01]  /*7040*/  ISETP.NE.AND P1, PT, R209, RZ, PT ;  /* 0x000000ffd100720c */ /* 0x000fe20003f25270 */
[----:B------:R-:W-:Y:S01]  /*7050*/  BSSY B0, `(.L_x_108) ;  /* 0x000000a000007945 */ /* 0x000fe20003800000 */
[----:B------:R-:W-:Y:S11]  /*7060*/  ISETP.NE.AND P0, PT, R208, RZ, PT ;  /* 0x000000ffd000720c */ /* 0x000ff60003f05270 */
[----:B------:R-:W-:Y:S04]  /*7070*/  @P1 IMAD R0, R181, 0x2000, R190 ;  /* 0x00002000b5001824 */ /* 0x000fe800078e02be */
[C---:B------:R-:W-:Y:S01]  /*7080*/  @P1 IMAD.IADD R2, R0.reuse, 0x1, R211 ;  /* 0x0000000100021824 */ /* 0x040fe200078e02d3 */
[----:B------:R-:W-:Y:S03]  /*7090*/  @P1 IADD3 R219, PT, PT, R0, R219, RZ ;  /* 0x000000db00db1210 */ /* 0x000fe60007ffe0ff */
[----:B------:R-:W-:Y:S01]  /*70a0*/  @P1 IMAD.IADD R217, R217, 0x1, R2 ;  /* 0x00000001d9d91824 */ /* 0x000fe200078e0202 */
[----:B------:R-:W-:Y:S06]  /*70b0*/  @P0 BRA `(.L_x_109) ;  /* 0x00000000000c0947 */ /* 0x000fec0003800000 */
[----:B------:R-:W-:Y:S04]  /*70c0*/  SHF.L.U32 R3, R180, 0x1f, RZ ;  /* 0x0000001fb4037819 */ /* 0x000fe800000006ff */
[----:B------:R-:W2:Y:S02]  /*70d0*/  SYNCS.PHASECHK.TRANS64.TRYWAIT P0, [R210+URZ+0xc0], R3 ;  /* 0x0000c003d20075a7 */ /* 0x000ea400080011ff */
[----:B--2---:R-:W-:Y:S05]  /*70e0*/  @!P0 BRA `(.L_x_110) ;  /* 0x0000002000788947 */ /* 0x004fea0003800000 */
.L_x_109:
[----:B------:R-:W-:Y:S05]  /*70f0*/  BSYNC B0 ;  /* 0x0000000000007941 */ /* 0x000fea0003800000 */
.L_x_108:
[----:B------:R-:W-:Y:S01]  /*7100*/  ISETP.NE.AND P0, PT, R209, RZ, PT ;  /* 0x000000ffd100720c */ /* 0x000fe20003f05270 */
[----:B--2---:R-:W-:Y:S02]  /*7110*/  VIADD R210, R210, 0xd0 ;  /* 0x000000d0d2d27836 */ /* 0x004fe40000000000 */
[----:B------:R-:W-:Y:S02]  /*7120*/  IMAD.U32 R3, RZ, RZ, UR37 ;  /* 0x00000025ff037e24 */ /* 0x000fe4000f8e00ff */
[----:B------:R-:W-:Y:S03]  /*7130*/  VIADD R181, R181, 0x1 ;  /* 0x00000001b5b57836 */ /* 0x000fe60000000000 */
[----:B------:R-:W-:Y:S05]  /*7140*/  PRMT R3, R3, 0x654, R210 ;  /* 0x0000065403037816 */ /* 0x000fea00000000d2 */
[----:B------:R2:W3:Y:S04]  /*7150*/  @P0 LDS.128 R148, [R0] ;  /* 0x0000000000940984 */ /* 0x0004e80000000c00 */
[----:B------:R2:W4:Y:S04]  /*7160*/  @P0 LDS.128 R152, [R2+0x10] ;  /* 0x0000100002980984 */ /* 0x0005280000000c00 */
        /* <DEDUP_REMOVED lines=9> */
[----:B------:R-:W-:Y:S01]  /*7200*/  SEL R181, R181, RZ, P0 ;  /* 0x000000ffb5b57207 */ /* 0x000fe20000000000 */
[----:B-----5:R5:W-:Y:S02]  /*7210*/  SYNCS.ARRIVE.TRANS64.RED.A1T0 RZ, [R3+URZ], RZ ;  /* 0x000000ff03ff79a7 */ /* 0x020be400081004ff */
[----:B-----5:R-:W-:Y:S04]  /*7220*/  SEL R3, RZ, 0x1, P0 ;  /* 0x00000001ff037807 */ /* 0x020fe80000000000 */
[----:B--234-:R-:W-:Y:S02]  /*7230*/  LOP3.LUT R180, R180, R3, RZ, 0x3c, !PT ;  /* 0x00000003b4b47212 */ /* 0x01cfe400078e3cff */
.L_x_107:
[----:B------:R-:W-:Y:S05]  /*7240*/  BSYNC B1 ;  /* 0x0000000000017941 */ /* 0x000fea0003800000 */
.L_x_106:
[----:B------:R-:W-:Y:S05]  /*7250*/  VIADD R0, R80, 0x40 ;  /* 0x0000004050007836 */ /* 0x000fea0000000000 */
[----:B------:R-:W-:Y:S04]  /*7260*/  SHF.R.U32.HI R0, RZ, 0x15, R0 ;  /* 0x00000015ff007819 */ /* 0x000fe80000011600 */
[----:B------:R-:W-:Y:S11]  /*7270*/  LOP3.LUT P0, RZ, R0, 0x3, R173, 0x48, !PT ;  /* 0x0000000300ff7812 */ /* 0x000ff600078048ad */
[----:B------:R-:W-:Y:S02]  /*7280*/  @!UPT UIADD3 URZ, UPT, UPT, URZ, URZ, URZ ;  /* 0x000000fffffff290 */ /* 0x000fe4000fffe0ff */
[----:B------:R-:W-:Y:S05]  /*7290*/  @!P0 BRA `(.L_x_111) ;  /* 0x0000000000408947 */ /* 0x000fea0003800000 */
[----:B------:R-:W2:Y:S01]  /*72a0*/  LDCU.64 UR8, c[0x4][0x70] ;  /* 0x01000e00ff0877ac */ /* 0x000ea20008000a00 */
[----:B------:R-:W-:Y:S01]  /*72b0*/  MOV R3, 0x0 ;  /* 0x0000000000037802 */ /* 0x000fe20000000f00 */
[----:B------:R-:W-:Y:S02]  /*72c0*/  HFMA2 R12, -RZ, RZ, 0, 5.9604644775390625e-08 ;  /* 0x00000001ff0c7431 */ /* 0x000fe400000001ff */
[----:B------:R-:W-:Y:S02]  /*72d0*/  IMAD.MOV.U32 R8, RZ, RZ, 0x192 ;  /* 0x00000192ff087424 */ /* 0x000fe400078e00ff */
[----:B------:R-:W-:Y:S01]  /*72e0*/  IMAD.MOV.U32 R13, RZ, RZ, RZ ;  /* 0x000000ffff0d7224 */ /* 0x000fe200078e00ff */
[----:B------:R-:W3:Y:S01]  /*72f0*/  LDCU.64 UR6, c[0x4][0x78] ;  /* 0x01000f00ff0677ac */ /* 0x000ee20008000a00 */
[----:B------:R-:W4:Y:S01]  /*7300*/  LDC.64 R2, c[0x4][R3] ;  /* 0x0100000003027b82 */ /* 0x000f220000000a00 */
[----:B------:R-:W5:Y:S01]  /*7310*/  LDCU.64 UR4, c[0x4][0x10] ;  /* 0x01000200ff0477ac */ /* 0x000f620008000a00 */
[----:B--2---:R-:W-:Y:S01]  /*7320*/  MOV R5, UR9 ;  /* 0x0000000900057c02 */ /* 0x004fe20008000f00 */
[----:B------:R-:W-:Y:S01]  /*7330*/  IMAD.U32 R4, RZ, RZ, UR8 ;  /* 0x00000008ff047e24 */ /* 0x000fe2000f8e00ff */
[----:B---3--:R-:W-:Y:S01]  /*7340*/  MOV R7, UR7 ;  /* 0x0000000700077c02 */ /* 0x008fe20008000f00 */
[----:B------:R-:W-:Y:S01]  /*7350*/  IMAD.U32 R6, RZ, RZ, UR6 ;  /* 0x00000006ff067e24 */ /* 0x000fe2000f8e00ff */
[----:B-----5:R-:W-:Y:S01]  /*7360*/  MOV R11, UR5 ;  /* 0x00000005000b7c02 */ /* 0x020fe20008000f00 */
[----:B------:R-:W-:Y:S02]  /*7370*/  IMAD.U32 R10, RZ, RZ, UR4 ;  /* 0x00000004ff0a7e24 */ /* 0x000fe4000f8e00ff */
[----:B------:R-:W-:Y:S07]  /*7380*/  LEPC R20, `(.L_x_111) ;  /* 0x000000001014794e */ /* 0x000fee0000000000 */
[----:B-1--4-:R-:W-:Y:S05]  /*7390*/  CALL.ABS.NOINC R2 ;  /* 0x0000000002007343 */ /* 0x012fea0003c00000 */
.L_x_111:
[----:B------:R-:W-:Y:S01]  /*73a0*/  ISETP.NE.AND P0, PT, R193, RZ, PT ;  /* 0x000000ffc100720c */ /* 0x000fe20003f05270 */
[----:B------:R-:W-:Y:S05]  /*73b0*/  WARPSYNC.ALL ;  /* 0x0000000000007948 */ /* 0x000fea0003800000 */
[----:B------:R-:W-:Y:S01]  /*73c0*/  R2UR UR4, R80 ;  /* 0x00000000500472ca */ /* 0x000fe200000e0000 */
[----:B------:R-:W-:Y:S01]  /*73d0*/  BSSY.RECONVERGENT B0, `(.L_x_112) ;  /* 0x000011d000007945 */ /* 0x000fe20003800200 */
[----:B------:R-:W-:Y:S02]  /*73e0*/  F2FP.F16.E5M2.UNPACK_B R11, R149 ;  /* 0x00000095ff0b723e */ /* 0x000fe400020004ff */
[----:B------:R-:W-:Y:S02]  /*73f0*/  F2FP.F16.E5M2.UNPACK_B R10, R150 ;  /* 0x00000096ff0a723e */ /* 0x000fe400020004ff */
[----:B------:R-:W-:Y:S01]  /*7400*/  F2FP.F16.E5M2.UNPACK_B R9, R151 ;  /* 0x00000097ff09723e */ /* 0x000fe200020004ff */
[--C-:B------:R-:W-:Y:S01]  /*7410*/  HADD2.F32 R83, -RZ, R11.reuse.H0_H0 ;  /* 0x2000000bff537230 */ /* 0x100fe20000004100 */
[----:B------:R-:W-:Y:S01]  /*7420*/  F2FP.F16.E5M2.UNPACK_B R8, R152 ;  /* 0x00000098ff08723e */ /* 0x000fe200020004ff */
[----:B------:R-:W-:Y:S01]  /*7430*/  HADD2.F32 R84, -RZ, R11.H1_H1 ;  /* 0x3000000bff547230 */ /* 0x000fe20000004100 */
[----:B------:R-:W-:Y:S01]  /*7440*/  F2FP.F16.E5M2.UNPACK_B R7, R153 ;  /* 0x00000099ff07723e */ /* 0x000fe200020004ff */
[--C-:B------:R-:W-:Y:S01]  /*7450*/  HADD2.F32 R87, -RZ, R10.reuse.H0_H0 ;  /* 0x2000000aff577230 */ /* 0x100fe20000004100 */
[----:B------:R-:W-:Y:S01]  /*7460*/  F2FP.F16.E5M2.UNPACK_B R6, R154 ;  /* 0x0000009aff06723e */ /* 0x000fe200020004ff */
[----:B------:R-:W-:Y:S01]  /*7470*/  HADD2.F32 R88, -RZ, R10.H1_H1 ;  /* 0x3000000aff587230 */ /* 0x000fe20000004100 */
[----:B------:R-:W-:Y:S01]  /*7480*/  F2FP.F16.E5M2.UNPACK_B R5, R155 ;  /* 0x0000009bff05723e */ /* 0x000fe200020004ff */
[--C-:B------:R-:W-:Y:S01]  /*7490*/  HADD2.F32 R91, -RZ, R9.reuse.H0_H0 ;  /* 0x20000009ff5b7230 */ /* 0x100fe20000004100 */
[----:B-1----:R-:W-:Y:S01]  /*74a0*/  F2FP.F16.E5M2.UNPACK_B R4, R156 ;  /* 0x0000009cff04723e */ /* 0x002fe200020004ff */
[----:B------:R-:W-:Y:S01]  /*74b0*/  HADD2.F32 R92, -RZ, R9.H1_H1 ;  /* 0x30000009ff5c7230 */ /* 0x000fe20000004100 */
[-C--:B------:R-:W-:Y:S01]  /*74c0*/  F2FP.F16.E5M2.UNPACK_B R2, R148.reuse ;  /* 0x00000094ff02723e */ /* 0x080fe200020004ff */
[--C-:B------:R-:W-:Y:S01]  /*74d0*/  HADD2.F32 R95, -RZ, R8.reuse.H0_H0 ;  /* 0x20000008ff5f7230 */ /* 0x100fe20000004100 */
[----:B------:R-:W-:Y:S01]  /*74e0*/  F2FP.F16.E5M2.UNPACK_B R148, R148.H1 ;  /* 0x00000094ff94723e */ /* 0x000fe200030004ff */
[----:B------:R-:W-:Y:S01]  /*74f0*/  HADD2.F32 R97, -RZ, R8.H1_H1 ;  /* 0x30000008ff617230 */ /* 0x000fe20000004100 */
[----:B------:R-:W-:Y:S01]  /*7500*/  F2FP.F16.E5M2.UNPACK_B R149, R149.H1 ;  /* 0x00000095ff95723e */ /* 0x000fe200030004ff */
[--C-:B------:R-:W-:Y:S01]  /*7510*/  HADD2.F32 R98, -RZ, R7.reuse.H0_H0 ;  /* 0x20000007ff627230 */ /* 0x100fe20000004100 */
[----:B------:R-:W-:Y:S01]  /*7520*/  F2FP.F16.E5M2.UNPACK_B R150, R150.H1 ;  /* 0x00000096ff96723e */ /* 0x000fe200030004ff */
[----:B------:R-:W-:Y:S01]  /*7530*/  HADD2.F32 R101, -RZ, R7.H1_H1 ;  /* 0x30000007ff657230 */ /* 0x000fe20000004100 */
[----:B------:R-:W-:Y:S01]  /*7540*/  F2FP.F16.E5M2.UNPACK_B R151, R151.H1 ;  /* 0x00000097ff97723e */ /* 0x000fe200030004ff */
[--C-:B------:R-:W-:Y:S01]  /*7550*/  HADD2.F32 R102, -RZ, R6.reuse.H0_H0 ;  /* 0x20000006ff667230 */ /* 0x100fe20000004100 */
[----:B------:R-:W-:Y:S01]  /*7560*/  F2FP.F16.E5M2.UNPACK_B R138, R163 ;  /* 0x000000a3ff8a723e */ /* 0x000fe200020004ff */
[----:B------:R-:W-:Y:S01]  /*7570*/  HADD2.F32 R105, -RZ, R6.H1_H1 ;  /* 0x30000006ff697230 */ /* 0x000fe20000004100 */
[----:B------:R-:W-:Y:S01]  /*7580*/  R2UR UR5, R207 ;  /* 0x00000000cf0572ca */ /* 0x000fe200000e0000 */
        /* <DEDUP_REMOVED lines=8> */
[----:B------:R-:W1:Y:S01]  /*7610*/  LDTM.x64 R4, tmem[UR4+0x40] ;  /* 0x00004004000479ee */ /* 0x000e620008340000 */
[--C-:B------:R-:W-:Y:S01]  /*7620*/  HADD2.F32 R0, -RZ, R2.reuse.H0_H0 ;  /* 0x20000002ff007230 */ /* 0x100fe20000004100 */
[----:B------:R-:W-:Y:S01]  /*7630*/  NOP ;  /* 0x0000000000007918 */ /* 0x000fe20000000000 */
[----:B------:R-:W-:Y:S01]  /*7640*/  HADD2.F32 R2, -RZ, R2.H1_H1 ;  /* 0x30000002ff027230 */ /* 0x000fe20000004100 */
[----:B------:R-:W-:Y:S01]  /*7650*/  UIADD3 UR5, UPT, UPT, UR5, 0x130, URZ ;  /* 0x0000013005057890 */ /* 0x000fe2000fffe0ff */
[--C-:B------:R-:W-:Y:S01]  /*7660*/  HADD2.F32 R86, -RZ, R149.reuse.H1_H1 ;  /* 0x30000095ff567230 */ /* 0x100fe20000004100 */
[----:B------:R-:W-:Y:S01]  /*7670*/  F2FP.F16.E5M2.UNPACK_B R132, R161 ;  /* 0x000000a1ff84723e */ /* 0x000fe200020004ff */
[--C-:B------:R-:W-:Y:S01]  /*7680*/  HADD2.F32 R114, -RZ, R116.reuse.H0_H0 ;  /* 0x20000074ff727230 */ /* 0x100fe20000004100 */
[----:B------:R-:W-:Y:S01]  /*7690*/  UPRMT UR5, UR37, 0x654, UR5 ;  /* 0x0000065425057896 */ /* 0x000fe20008000005 */
[----:B------:R-:W-:Y:S01]  /*76a0*/  HADD2.F32 R117, -RZ, R116.H1_H1 ;  /* 0x30000074ff757230 */ /* 0x000fe20000004100 */
[----:B------:R-:W-:Y:S01]  /*76b0*/  F2FP.F16.E5M2.UNPACK_B R136, R162 ;  /* 0x000000a2ff88723e */ /* 0x000fe200020004ff */
[--C-:B------:R-:W-:Y:S01]  /*76c0*/  HADD2.F32 R118, -RZ, R120.reuse.H0_H0 ;  /* 0x20000078ff767230 */ /* 0x100fe20000004100 */
[----:B------:R-:W-:Y:S01]  /*76d0*/  F2FP.F16.E5M2.UNPACK_B R152, R152.H1 ;  /* 0x00000098ff98723e */ /* 0x000fe200030004ff */
[----:B------:R-:W-:Y:S01]  /*76e0*/  HADD2.F32 R121, -RZ, R120.H1_H1 ;  /* 0x30000078ff797230 */ /* 0x000fe20000004100 */
[----:B------:R-:W-:Y:S01]  /*76f0*/  F2FP.F16.E5M2.UNPACK_B R153, R153.H1 ;  /* 0x00000099ff99723e */ /* 0x000fe200030004ff */
[--C-:B------:R-:W-:Y:S01]  /*7700*/  HADD2.F32 R122, -RZ, R124.reuse.H0_H0 ;  /* 0x2000007cff7a7230 */ /* 0x100fe20000004100 */
[----:B------:R-:W-:Y:S01]  /*7710*/  F2FP.F16.E5M2.UNPACK_B R154, R154.H1 ;  /* 0x0000009aff9a723e */ /* 0x000fe200030004ff */
[----:B-1----:R-:W-:Y:S01]  /*7720*/  SYNCS.ARRIVE.TRANS64.RED.A1T0 RZ, [UR5], RZ ;  /* 0x000000ffffff79a7 */ /* 0x002fe20008100405 */
[----:B------:R-:W-:Y:S01]  /*7730*/  HADD2.F32 R125, -RZ, R124.H1_H1 ;  /* 0x3000007cff7d7230 */ /* 0x000fe20000004100 */
[----:B------:R-:W-:Y:S01]  /*7740*/  F2FP.F16.E5M2.UNPACK_B R155, R155.H1 ;  /* 0x0000009bff9b723e */ /* 0x000fe200030004ff */
[--C-:B------:R-:W-:Y:S01]  /*7750*/  HADD2.F32 R126, -RZ, R128.reuse.H0_H0 ;  /* 0x20000080ff7e7230 */ /* 0x100fe20000004100 */
[----:B------:R-:W-:Y:S01]  /*7760*/  F2FP.F16.E5M2.UNPACK_B R156, R156.H1 ;  /* 0x0000009cff9c723e */ /* 0x000fe200030004ff */
[----:B------:R-:W-:Y:S01]  /*7770*/  HADD2.F32 R129, -RZ, R128.H1_H1 ;  /* 0x30000080ff817230 */ /* 0x000fe20000004100 */
[----:B------:R-:W-:Y:S01]  /*7780*/  F2FP.F16.E5M2.UNPACK_B R157, R157.H1 ;  /* 0x0000009dff9d723e */ /* 0x000fe200030004ff */
[C---:B------:R-:W-:Y:S01]  /*7790*/  FMUL R4, R78.reuse, R4 ;  /* 0x000000044e047220 */ /* 0x040fe20000400000 */
[C---:B------:R-:W-:Y:S01]  /*77a0*/  FMUL R5, R78.reuse, R5 ;  /* 0x000000054e057220 */ /* 0x040fe20000400000 */
[----:B------:R-:W-:Y:S02]  /*77b0*/  HADD2.F32 R3, -RZ, R148.H0_H0 ;  /* 0x20000094ff037230 */ /* 0x000fe40000004100 */
        /* <DEDUP_REMOVED lines=9> */
[C---:B------:R-:W-:Y:S01]  /*7850*/  FMUL R2, R78.reuse, R21 ;  /* 0x000000154e027220 */ /* 0x040fe20000400000 */
[C---:B------:R-:W-:Y:S01]  /*7860*/  FMUL R21, R78.reuse, R28 ;  /* 0x0000001c4e157220 */ /* 0x040fe20000400000 */
[----:B------:R-:W-:Y:S02]  /*7870*/  HADD2.F32 R130, -RZ, R132.H0_H0 ;  /* 0x20000084ff827230 */ /* 0x000fe40000004100 */
[C---:B------:R-:W-:Y:S01]  /*7880*/  FMUL R6, R78.reuse, R6 ;  /* 0x000000064e067220 */ /* 0x040fe20000400000 */
[----:B------:R-:W-:Y:S02]  /*7890*/  HADD2.F32 R82, -RZ, R148.H1_H1 ;  /* 0x30000094ff527230 */ /* 0x000fe40000004100 */
[C---:B------:R-:W-:Y:S01]  /*78a0*/  FMUL R7, R78.reuse, R7 ;  /* 0x000000074e077220 */ /* 0x040fe20000400000 */
[----:B------:R-:W-:Y:S02]  /*78b0*/  HADD2.F32 R85, -RZ, R149.H0_H0 ;  /* 0x20000095ff557230 */ /* 0x000fe40000004100 */
[C---:B------:R-:W-:Y:S01]  /*78c0*/  FFMA R6, R81.reuse, R3, R6 ;  /* 0x0000000351067223 */ /* 0x040fe20000000006 */
[----:B------:R-:W-:Y:S02]  /*78d0*/  HADD2.F32 R133, -RZ, R132.H1_H1 ;  /* 0x30000084ff857230 */ /* 0x000fe40000004100 */
[C---:B------:R-:W-:Y:S01]  /*78e0*/  FFMA R7, R81.reuse, R82, R7 ;  /* 0x0000005251077223 */ /* 0x040fe20000000007 */
[C---:B------:R-:W-:Y:S01]  /*78f0*/  FFMA R8, R81.reuse, R83, R8 ;  /* 0x0000005351087223 */ /* 0x040fe20000000008 */
[C---:B------:R-:W-:Y:S01]  /*7900*/  FFMA R9, R81.reuse, R84, R9 ;  /* 0x0000005451097223 */ /* 0x040fe20000000009 */
[--C-:B------:R-:W-:Y:S02]  /*7910*/  HADD2.F32 R82, -RZ, R138.reuse.H0_H0 ;  /* 0x2000008aff527230 */ /* 0x100fe40000004100 */
[C---:B------:R-:W-:Y:S01]  /*7920*/  FMUL R10, R78.reuse, R10 ;  /* 0x0000000a4e0a7220 */ /* 0x040fe20000400000 */
[----:B------:R-:W-:Y:S02]  /*7930*/  HADD2.F32 R83, -RZ, R138.H1_H1 ;  /* 0x3000008aff537230 */ /* 0x000fe40000004100 */
[C---:B------:R-:W-:Y:S01]  /*7940*/  FMUL R11, R78.reuse, R11 ;  /* 0x0000000b4e0b7220 */ /* 0x040fe20000400000 */
[----:B------:R-:W-:Y:S02]  /*7950*/  HADD2.F32 R89, -RZ, R150.H0_H0 ;  /* 0x20000096ff597230 */ /* 0x000fe40000004100 */
[C---:B------:R-:W-:Y:S01]  /*7960*/  FFMA R10, R81.reuse, R85, R10 ;  /* 0x00000055510a7223 */ /* 0x040fe2000000000a */
[--C-:B------:R-:W-:Y:S02]  /*7970*/  HADD2.F32 R134, -RZ, R136.reuse.H0_H0 ;  /* 0x20000088ff867230 */ /* 0x100fe40000004100 */
[C---:B------:R-:W-:Y:S01]  /*7980*/  FFMA R11, R81.reuse, R86, R11 ;  /* 0x00000056510b7223 */ /* 0x040fe2000000000b */
[C---:B------:R-:W-:Y:S01]  /*7990*/  FFMA R12, R81.reuse, R87, R12 ;  /* 0x00000057510c7223 */ /* 0x040fe2000000000c */
[----:B------:R-:W-:Y:S01]  /*79a0*/  FFMA R13, R81, R88, R13 ;  /* 0x00000058510d7223 */ /* 0x000fe2000000000d */
[----:B------:R-:W-:Y:S01]  /*79b0*/  F2FP.SATFINITE.E5M2.F32.PACK_AB_MERGE_C R86, R7, R6, RZ ;  /* 0x000000060756723e */ /* 0x000fe200048060ff */
[C---:B------:R-:W-:Y:S01]  /*79c0*/  FMUL R7, R78.reuse, R24 ;  /* 0x000000184e077220 */ /* 0x040fe20000400000 */
[----:B------:R-:W-:Y:S01]  /*79d0*/  F2FP.SATFINITE.E5M2.F32.PACK_AB_MERGE_C R138, R11, R10, RZ ;  /* 0x0000000a0b8a723e */ /* 0x000fe200048060ff */
[C---:B------:R-:W-:Y:S01]  /*79e0*/  FMUL R10, R78.reuse, R25 ;  /* 0x000000194e0a7220 */ /* 0x040fe20000400000 */
[C---:B------:R-:W-:Y:S01]  /*79f0*/  FMUL R25, R78.reuse, R32 ;  /* 0x000000204e197220 */ /* 0x040fe20000400000 */
[----:B------:R-:W-:Y:S02]  /*7a00*/  HADD2.F32 R137, -RZ, R136.H1_H1 ;  /* 0x30000088ff897230 */ /* 0x000fe40000004100 */
[C---:B------:R-:W-:Y:S01]  /*7a10*/  FMUL R14, R78.reuse, R14 ;  /* 0x0000000e4e0e7220 */ /* 0x040fe20000400000 */
[----:B------:R-:W-:Y:S02]  /*7a20*/  HADD2.F32 R90, -RZ, R150.H1_H1 ;  /* 0x30000096ff5a7230 */ /* 0x000fe40000004100 */
[C---:B------:R-:W-:Y:S01]  /*7a30*/  FMUL R15, R78.reuse, R15 ;  /* 0x0000000f4e0f7220 */ /* 0x040fe20000400000 */
[--C-:B------:R-:W-:Y:S02]  /*7a40*/  HADD2.F32 R93, -RZ, R151.reuse.H0_H0 ;  /* 0x20000097ff5d7230 */ /* 0x100fe40000004100 */
[C---:B------:R-:W-:Y:S01]  /*7a50*/  FFMA R14, R81.reuse, R89, R14 ;  /* 0x00000059510e7223 */ /* 0x040fe2000000000e */
[----:B------:R-:W-:Y:S02]  /*7a60*/  HADD2.F32 R94, -RZ, R151.H1_H1 ;  /* 0x30000097ff5e7230 */ /* 0x000fe40000004100 */
[C---:B------:R-:W-:Y:S01]  /*7a70*/  FFMA R15, R81.reuse, R90, R15 ;  /* 0x0000005a510f7223 */ /* 0x040fe2000000000f */
[C---:B------:R-:W-:Y:S01]  /*7a80*/  FFMA R16, R81.reuse, R91, R16 ;  /* 0x0000005b51107223 */ /* 0x040fe20000000010 */
[----:B------:R-:W-:Y:S01]  /*7a90*/  FFMA R17, R81, R92, R17 ;  /* 0x0000005c51117223 */ /* 0x000fe20000000011 */
[C---:B------:R-:W-:Y:S01]  /*7aa0*/  FMUL R18, R78.reuse, R18 ;  /* 0x000000124e127220 */ /* 0x040fe20000400000 */
[C---:B------:R-:W-:Y:S01]  /*7ab0*/  FMUL R19, R78.reuse, R19 ;  /* 0x000000134e137220 */ /* 0x040fe20000400000 */
[--C-:B------:R-:W-:Y:S01]  /*7ac0*/  HADD2.F32 R96, -RZ, R152.reuse.H0_H0 ;  /* 0x20000098ff607230 */ /* 0x100fe20000004100 */
[----:B------:R-:W-:Y:S01]  /*7ad0*/  F2FP.SATFINITE.E5M2.F32.PACK_AB_MERGE_C R14, R15, R14, RZ ;  /* 0x0000000e0f0e723e */ /* 0x000fe200048060ff */
[C---:B------:R-:W-:Y:S01]  /*7ae0*/  FFMA R18, R81.reuse, R93, R18 ;  /* 0x0000005d51127223 */ /* 0x040fe20000000012 */
[C---:B------:R-:W-:Y:S01]  /*7af0*/  FFMA R19, R81.reuse, R94, R19 ;  /* 0x0000005e51137223 */ /* 0x040fe20000000013 */
[C---:B------:R-:W-:Y:S01]  /*7b00*/  FFMA R0, R81.reuse, R95, R0 ;  /* 0x0000005f51007223 */ /* 0x040fe20000000000 */
[----:B------:R-:W-:Y:S01]  /*7b10*/  FFMA R2, R81, R97, R2 ;  /* 0x0000006151027223 */ /* 0x000fe20000000002 */
[----:B------:R-:W-:Y:S02]  /*7b20*/  HADD2.F32 R99, -RZ, R152.H1_H1 ;  /* 0x30000098ff637230 */ /* 0x000fe40000004100 */
[C---:B------:R-:W-:Y:S01]  /*7b30*/  FMUL R3, R78.reuse, R22 ;  /* 0x000000164e037220 */ /* 0x040fe20000400000 */
[----:B------:R-:W-:Y:S01]  /*7b40*/  F2FP.SATFINITE.E5M2.F32.PACK_AB_MERGE_C R18, R19, R18, RZ ;  /* 0x000000121312723e */ /* 0x000fe200048060ff */
[C---:B------:R-:W-:Y:S01]  /*7b50*/  FMUL R22, R78.reuse, R29 ;  /* 0x0000001d4e167220 */ /* 0x040fe20000400000 */
[C---:B------:R-:W-:Y:S01]  /*7b60*/  FMUL R29, R78.reuse, R36 ;  /* 0x000000244e1d7220 */ /* 0x040fe20000400000 */
[C---:B------:R-:W-:Y:S01]  /*7b70*/  FFMA R3, R81.reuse, R96, R3 ;  /* 0x0000006051037223 */ /* 0x040fe20000000003 */
[C---:B------:R-:W-:Y:S01]  /*7b80*/  FMUL R6, R78.reuse, R23 ;  /* 0x000000174e067220 */ /* 0x040fe20000400000 */
[--C-:B------:R-:W-:Y:S02]  /*7b90*/  HADD2.F32 R100, -RZ, R153.reuse.H0_H0 ;  /* 0x20000099ff647230 */ /* 0x100fe40000004100 */
[C---:B------:R-:W-:Y:S01]  /*7ba0*/  FMUL R11, R78.reuse, R26 ;  /* 0x0000001a4e0b7220 */ /* 0x040fe20000400000 */
[----:B------:R-:W-:Y:S02]  /*7bb0*/  HADD2.F32 R103, -RZ, R153.H1_H1 ;  /* 0x30000099ff677230 */ /* 0x000fe40000004100 */
[C---:B------:R-:W-:Y:S01]  /*7bc0*/  FFMA R6, R81.reuse, R99, R6 ;  /* 0x0000006351067223 */ /* 0x040fe20000000006 */
[C---:B------:R-:W-:Y:S01]  /*7bd0*/  FFMA R7, R81.reuse, R98, R7 ;  /* 0x0000006251077223 */ /* 0x040fe20000000007 */
[C---:B------:R-:W-:Y:S01]  /*7be0*/  FFMA R10, R81.reuse, R101, R10 ;  /* 0x00000065510a7223 */ /* 0x040fe2000000000a */
[C---:B------:R-:W-:Y:S01]  /*7bf0*/  FFMA R11, R81.reuse, R100, R11 ;  /* 0x00000064510b7223 */ /* 0x040fe2000000000b */
[----:B------:R-:W-:Y:S01]  /*7c00*/  FMUL R26, R78, R33 ;  /* 0x000000214e1a7220 */ /* 0x000fe20000400000 */
[----:B------:R-:W-:Y:S01]  /*7c10*/  F2FP.SATFINITE.E5M2.F32.PACK_AB_MERGE_C R3, R6, R3, RZ ;  /* 0x000000030603723e */ /* 0x000fe200048060ff */
[C---:B------:R-:W-:Y:S01]  /*7c20*/  FMUL R33, R78.reuse, R40 ;  /* 0x000000284e217220 */ /* 0x040fe20000400000 */
        /* <DEDUP_REMOVED lines=8> */
[C---:B------:R-:W-:Y:S01]  /*7cb0*/  FMUL R30, R78.reuse, R37 ;  /* 0x000000254e1e7220 */ /* 0x040fe20000400000 */
[C---:B------:R-:W-:Y:S01]  /*7cc0*/  FMUL R37, R78.reuse, R44 ;  /* 0x0000002c4e257220 */ /* 0x040fe20000400000 */
[C---:B------:R-:W-:Y:S01]  /*7cd0*/  FMUL R24, R78.reuse, R31 ;  /* 0x0000001f4e187220 */ /* 0x040fe20000400000 */
[----:B------:R-:W-:Y:S01]  /*7ce0*/  F2FP.F16.E5M2.UNPACK_B R158, R158.H1 ;  /* 0x0000009eff9e723e */ /* 0x000fe200030004ff */
[--C-:B------:R-:W-:Y:S02]  /*7cf0*/  HADD2.F32 R108, -RZ, R155.reuse.H0_H0 ;  /* 0x2000009bff6c7230 */ /* 0x100fe40000004100 */
[----:B------:R-:W-:Y:S01]  /*7d00*/  FMUL R27, R78, R34 ;  /* 0x000000224e1b7220 */ /* 0x000fe20000400000 */
[----:B------:R-:W-:Y:S02]  /*7d10*/  HADD2.F32 R111, -RZ, R155.H1_H1 ;  /* 0x3000009bff6f7230 */ /* 0x000fe40000004100 */
[C---:B------:R-:W-:Y:S01]  /*7d20*/  FFMA R24, R81.reuse, R107, R24 ;  /* 0x0000006b51187223 */ /* 0x040fe20000000018 */
[----:B------:R-:W-:Y:S01]  /*7d30*/  F2FP.F16.E5M2.UNPACK_B R159, R159.H1 ;  /* 0x0000009fff9f723e */ /* 0x000fe200030004ff */
[C---:B------:R-:W-:Y:S01]  /*7d40*/  FFMA R25, R81.reuse, R106, R25 ;  /* 0x0000006a51197223 */ /* 0x040fe20000000019 */
[C---:B------:R-:W-:Y:S01]  /*7d50*/  FFMA R26, R81.reuse, R109, R26 ;  /* 0x0000006d511a7223 */ /* 0x040fe2000000001a */
[----:B------:R-:W-:Y:S01]  /*7d60*/  F2FP.F16.E5M2.UNPACK_B R160, R160.H1 ;  /* 0x000000a0ffa0723e */ /* 0x000fe200030004ff */
[C---:B------:R-:W-:Y:S01]  /*7d70*/  FFMA R27, R81.reuse, R108, R27 ;  /* 0x0000006c511b7223 */ /* 0x040fe2000000001b */
[----:B------:R-:W-:Y:S01]  /*7d80*/  F2FP.SATFINITE.E5M2.F32.PACK_AB_MERGE_C R6, R24, R23, RZ ;  /* 0x000000171806723e */ /* 0x000fe200048060ff */
[C---:B------:R-:W-:Y:S01]  /*7d90*/  FMUL R34, R78.reuse, R41 ;  /* 0x000000294e227220 */ /* 0x040fe20000400000 */
[C---:B------:R-:W-:Y:S01]  /*7da0*/  FMUL R41, R78.reuse, R48 ;  /* 0x000000304e297220 */ /* 0x040fe20000400000 */
[----:B------:R-:W-:Y:S01]  /*7db0*/  FMUL R28, R78, R35 ;  /* 0x000000234e1c7220 */ /* 0x000fe20000400000 */
[----:B------:R-:W-:Y:S01]  /*7dc0*/  F2FP.F16.E5M2.UNPACK_B R161, R161.H1 ;  /* 0x000000a1ffa1723e */ /* 0x000fe200030004ff */
[--C-:B------:R-:W-:Y:S01]  /*7dd0*/  HADD2.F32 R112, -RZ, R156.reuse.H0_H0 ;  /* 0x2000009cff707230 */ /* 0x100fe20000004100 */
[----:B------:R-:W-:Y:S01]  /*7de0*/  F2FP.SATFINITE.E5M2.F32.PACK_AB_MERGE_C R6, R22, R21, R6 ;  /* 0x000000151606723e */ /* 0x000fe20004806006 */
[C---:B------:R-:W-:Y:S01]  /*7df0*/  FFMA R28, R81.reuse, R111, R28 ;  /* 0x0000006f511c7223 */ /* 0x040fe2000000001c */
[C---:B------:R-:W-:Y:S01]  /*7e00*/  FFMA R29, R81.reuse, R110, R29 ;  /* 0x0000006e511d7223 */ /* 0x040fe2000000001d */
[C---:B------:R-:W-:Y:S01]  /*7e10*/  FFMA R30, R81.reuse, R113, R30 ;  /* 0x00000071511e7223 */ /* 0x040fe2000000001e */
[----:B------:R-:W-:Y:S02]  /*7e20*/  HADD2.F32 R115, -RZ, R156.H1_H1 ;  /* 0x3000009cff737230 */ /* 0x000fe40000004100 */
[C---:B------:R-:W-:Y:S01]  /*7e30*/  FMUL R31, R78.reuse, R38 ;  /* 0x000000264e1f7220 */ /* 0x040fe20000400000 */
[----:B------:R-:W-:Y:S01]  /*7e40*/  F2FP.F16.E5M2.UNPACK_B R162, R162.H1 ;  /* 0x000000a2ffa2723e */ /* 0x000fe200030004ff */
[C---:B------:R-:W-:Y:S01]  /*7e50*/  FMUL R38, R78.reuse, R45 ;  /* 0x0000002d4e267220 */ /* 0x040fe20000400000 */
[C---:B------:R-:W-:Y:S01]  /*7e60*/  FMUL R45, R78.reuse, R52 ;  /* 0x000000344e2d7220 */ /* 0x040fe20000400000 */
[----:B------:R-:W-:Y:S01]  /*7e70*/  F2FP.F16.E5M2.UNPACK_B R163, R163.H1 ;  /* 0x000000a3ffa3723e */ /* 0x000fe200030004ff */
[----:B------:R-:W-:Y:S01]  /*7e80*/  FFMA R31, R81, R112, R31 ;  /* 0x00000070511f7223 */ /* 0x000fe2000000001f */
[----:B------:R-:W-:Y:S01]  /*7e90*/  FMUL R52, R78, R59 ;  /* 0x0000003b4e347220 */ /* 0x000fe20000400000 */
[----:B------:R-:W-:Y:S01]  /*7ea0*/  IADD3 R76, PT, PT, R76, 0x1, RZ ;  /* 0x000000014c4c7810 */ /* 0x000fe20007ffe0ff */
[C---:B------:R-:W-:Y:S01]  /*7eb0*/  FMUL R59, R78.reuse, R66 ;  /* 0x000000424e3b7220 */ /* 0x040fe20000400000 */
[----:B------:R-:W-:Y:S01]  /*7ec0*/  F2FP.SATFINITE.E5M2.F32.PACK_AB_MERGE_C R66, R13, R12, R14 ;  /* 0x0000000c0d42723e */ /* 0x000fe2000480600e */
[C---:B------:R-:W-:Y:S01]  /*7ed0*/  FMUL R32, R78.reuse, R39 ;  /* 0x000000274e207220 */ /* 0x040fe20000400000 */
[--C-:B------:R-:W-:Y:S02]  /*7ee0*/  HADD2.F32 R116, -RZ, R157.reuse.H0_H0 ;  /* 0x2000009dff747230 */ /* 0x100fe40000004100 */
[C---:B------:R-:W-:Y:S01]  /*7ef0*/  FMUL R35, R78.reuse, R42 ;  /* 0x0000002a4e237220 */ /* 0x040fe20000400000 */
[----:B------:R-:W-:Y:S02]  /*7f00*/  HADD2.F32 R119, -RZ, R157.H1_H1 ;  /* 0x3000009dff777230 */ /* 0x000fe40000004100 */
[C---:B------:R-:W-:Y:S01]  /*7f10*/  FFMA R32, R81.reuse, R115, R32 ;  /* 0x0000007351207223 */ /* 0x040fe20000000020 */
[----:B------:R-:W-:Y:S01]  /*7f20*/  FMUL R36, R78, R43 ;  /* 0x0000002b4e247220 */ /* 0x000fe20000400000 */
[C---:B------:R-:W-:Y:S01]  /*7f30*/  FFMA R33, R81.reuse, R114, R33 ;  /* 0x0000007251217223 */ /* 0x040fe20000000021 */
[C---:B------:R-:W-:Y:S01]  /*7f40*/  FFMA R34, R81.reuse, R117, R34 ;  /* 0x0000007551227223 */ /* 0x040fe20000000022 */
[--C-:B------:R-:W-:Y:S01]  /*7f50*/  HADD2.F32 R120, -RZ, R158.reuse.H0_H0 ;  /* 0x2000009eff787230 */ /* 0x100fe20000004100 */
[----:B------:R-:W-:Y:S01]  /*7f60*/  F2FP.SATFINITE.E5M2.F32.PACK_AB_MERGE_C R32, R32, R31, RZ ;  /* 0x0000001f2020723e */ /* 0x000fe200048060ff */
[C---:B------:R-:W-:Y:S01]  /*7f70*/  FFMA R35, R81.reuse, R116, R35 ;  /* 0x0000007451237223 */ /* 0x040fe20000000023 */
[----:B------:R-:W-:Y:S02]  /*7f80*/  HADD2.F32 R123, -RZ, R158.H1_H1 ;  /* 0x3000009eff7b7230 */ /* 0x000fe40000004100 */
[----:B------:R-:W-:Y:S01]  /*7f90*/  FMUL R39, R78, R46 ;  /* 0x0000002e4e277220 */ /* 0x000fe20000400000 */
[----:B------:R-:W-:Y:S01]  /*7fa0*/  F2FP.SATFINITE.E5M2.F32.PACK_AB_MERGE_C R32, R30, R29, R32 ;  /* 0x0000001d1e20723e */ /* 0x000fe20004806020 */
[C---:B------:R-:W-:Y:S01]  /*7fb0*/  FFMA R36, R81.reuse, R119, R36 ;  /* 0x0000007751247223 */ /* 0x040fe20000000024 */
[C---:B------:R-:W-:Y:S01]  /*7fc0*/  FMUL R40, R78.reuse, R47 ;  /* 0x0000002f4e287220 */ /* 0x040fe20000400000 */
[C---:B------:R-:W-:Y:S01]  /*7fd0*/  FFMA R37, R81.reuse, R118, R37 ;  /* 0x0000007651257223 */ /* 0x040fe20000000025 */
[C---:B------:R-:W-:Y:S01]  /*7fe0*/  FFMA R38, R81.reuse, R121, R38 ;  /* 0x0000007951267223 */ /* 0x040fe20000000026 */
[C---:B------:R-:W-:Y:S01]  /*7ff0*/  FMUL R42, R78.reuse, R49 ;  /* 0x000000314e2a7220 */ /* 0x040fe20000400000 */
[--C-:B------:R-:W-:Y:S02]  /*8000*/  HADD2.F32 R124, -RZ, R159.reuse.H0_H0 ;  /* 0x2000009fff7c7230 */ /* 0x100fe40000004100 */
[C---:B------:R-:W-:Y:S01]  /*8010*/  FFMA R39, R81.reuse, R120, R39 ;  /* 0x0000007851277223 */ /* 0x040fe20000000027 */
[----:B------:R-:W-:Y:S02]  /*8020*/  HADD2.F32 R127, -RZ, R159.H1_H1 ;  /* 0x3000009fff7f7230 */ /* 0x000fe40000004100 */
[C---:B------:R-:W-:Y:S01]  /*8030*/  FMUL R43, R78.reuse, R50 ;  /* 0x000000324e2b7220 */ /* 0x040fe20000400000 */
[C---:B------:R-:W-:Y:S01]  /*8040*/  FFMA R40, R81.reuse, R123, R40 ;  /* 0x0000007b51287223 */ /* 0x040fe20000000028 */
[C---:B------:R-:W-:Y:S01]  /*8050*/  FMUL R44, R78.reuse, R51 ;  /* 0x000000334e2c7220 */ /* 0x040fe20000400000 */
[C---:B------:R-:W-:Y:S01]  /*8060*/  FFMA R41, R81.reuse, R122, R41 ;  /* 0x0000007a51297223 */ /* 0x040fe20000000029 */
[C---:B------:R-:W-:Y:S01]  /*8070*/  FMUL R50, R78.reuse, R57 ;  /* 0x000000394e327220 */ /* 0x040fe20000400000 */
[C---:B------:R-:W-:Y:S01]  /*8080*/  FMUL R57, R78.reuse, R64 ;  /* 0x000000404e397220 */ /* 0x040fe20000400000 */
[----:B------:R-:W-:Y:S01]  /*8090*/  FFMA R42, R81, R125, R42 ;  /* 0x0000007d512a7223 */ /* 0x000fe2000000002a */
[C---:B------:R-:W-:Y:S01]  /*80a0*/  FMUL R46, R78.reuse, R53 ;  /* 0x000000354e2e7220 */ /* 0x040fe20000400000 */
[--C-:B------:R-:W-:Y:S01]  /*80b0*/  HADD2.F32 R128, -RZ, R160.reuse.H0_H0 ;  /* 0x200000a0ff807230 */ /* 0x100fe20000004100 */
[----:B------:R-:W-:Y:S01]  /*80c0*/  F2FP.SATFINITE.E5M2.F32.PACK_AB_MERGE_C R64, R5, R4, R86 ;  /* 0x000000040540723e */ /* 0x000fe20004806056 */
[C---:B------:R-:W-:Y:S01]  /*80d0*/  FMUL R51, R78.reuse, R58 ;  /* 0x0000003a4e337220 */ /* 0x040fe20000400000 */
[C---:B------:R-:W-:Y:S01]  /*80e0*/  FMUL R53, R78.reuse, R60 ;  /* 0x0000003c4e357220 */ /* 0x040fe20000400000 */
[C---:B------:R-:W-:Y:S01]  /*80f0*/  FFMA R43, R81.reuse, R124, R43 ;  /* 0x0000007c512b7223 */ /* 0x040fe2000000002b */
[----:B------:R-:W-:Y:S02]  /*8100*/  HADD2.F32 R131, -RZ, R160.H1_H1 ;  /* 0x300000a0ff837230 */ /* 0x000fe40000004100 */
[C---:B------:R-:W-:Y:S01]  /*8110*/  FMUL R47, R78.reuse, R54 ;  /* 0x000000364e2f7220 */ /* 0x040fe20000400000 */
[C---:B------:R-:W-:Y:S01]  /*8120*/  FMUL R58, R78.reuse, R65 ;  /* 0x000000414e3a7220 */ /* 0x040fe20000400000 */
[----:B------:R-:W-:Y:S01]  /*8130*/  FMUL R60, R78, R67 ;  /* 0x000000434e3c7220 */ /* 0x000fe20000400000 */
[----:B------:R-:W-:Y:S01]  /*8140*/  F2FP.SATFINITE.E5M2.F32.PACK_AB_MERGE_C R5, R20, R11, RZ ;  /* 0x0000000b1405723e */ /* 0x000fe200048060ff */
[----:B------:R-:W-:Y:S01]  /*8150*/  FFMA R44, R81, R127, R44 ;  /* 0x0000007f512c7223 */ /* 0x000fe2000000002c */
[C---:B------:R-:W-:Y:S01]  /*8160*/  FMUL R48, R78.reuse, R55 ;  /* 0x000000374e307220 */ /* 0x040fe20000400000 */
[----:B------:R-:W-:Y:S01]  /*8170*/  F2FP.SATFINITE.E5M2.F32.PACK_AB_MERGE_C R65, R9, R8, R138 ;  /* 0x000000080941723e */ /* 0x000fe2000480608a */
[----:B------:R-:W-:Y:S01]  /*8180*/  FFMA R45, R81, R126, R45 ;  /* 0x0000007e512d7223 */ /* 0x000fe2000000002d */
[----:B------:R-:W-:Y:S01]  /*8190*/  F2FP.SATFINITE.E5M2.F32.PACK_AB_MERGE_C R67, R17, R16, R18 ;  /* 0x000000101143723e */ /* 0x000fe20004806012 */
[----:B------:R-:W-:Y:S01]  /*81a0*/  FMUL R49, R78, R56 ;  /* 0x000000384e317220 */ /* 0x000fe20000400000 */
[C---:B------:R-:W-:Y:S01]  /*81b0*/  FFMA R46, R81.reuse, R129, R46 ;  /* 0x00000081512e7223 */ /* 0x040fe2000000002e */
[--C-:B------:R-:W-:Y:S02]  /*81c0*/  HADD2.F32 R132, -RZ, R161.reuse.H0_H0 ;  /* 0x200000a1ff847230 */ /* 0x100fe40000004100 */
[C---:B------:R-:W-:Y:S01]  /*81d0*/  FFMA R47, R81.reuse, R128, R47 ;  /* 0x00000080512f7223 */ /* 0x040fe2000000002f */
[----:B------:R1:W-:Y:S01]  /*81e0*/  STS.128 [R172+UR49+0x6200], R64 ;  /* 0x00620040ac007988 */ /* 0x0003e20008000c31 */
[----:B------:R-:W-:Y:S01]  /*81f0*/  HADD2.F32 R135, -RZ, R161.H1_H1 ;  /* 0x300000a1ff877230 */ /* 0x000fe20000004100 */
[----:B------:R-:W-:Y:S01]  /*8200*/  F2FP.SATFINITE.E5M2.F32.PACK_AB_MERGE_C R5, R10, R7, R5 ;  /* 0x000000070a05723e */ /* 0x000fe20004806005 */
[C---:B------:R-:W-:Y:S01]  /*8210*/  FFMA R48, R81.reuse, R131, R48 ;  /* 0x0000008351307223 */ /* 0x040fe20000000030 */
[----:B------:R-:W-:Y:S01]  /*8220*/  F2FP.SATFINITE.E5M2.F32.PACK_AB_MERGE_C R7, R28, R27, RZ ;  /* 0x0000001b1c07723e */ /* 0x000fe200048060ff */
        /* <DEDUP_REMOVED lines=8> */
[----:B------:R-:W-:Y:S01]  /*82b0*/  FMUL R56, R78, R63 ;  /* 0x0000003f4e387220 */ /* 0x000fe20000400000 */
[----:B------:R-:W-:Y:S01]  /*82c0*/  F2FP.SATFINITE.E5M2.F32.PACK_AB_MERGE_C R4, R2, R0, R3 ;  /* 0x000000000204723e */ /* 0x000fe20004806003 */
[C---:B------:R-:W-:Y:S01]  /*82d0*/  FFMA R53, R81.reuse, R134, R53 ;  /* 0x0000008651357223 */ /* 0x040fe20000000035 */
[----:B------:R-:W-:Y:S01]  /*82e0*/  F2FP.SATFINITE.E5M2.F32.PACK_AB_MERGE_C R7, R26, R25, R7 ;  /* 0x000000191a07723e */ /* 0x000fe20004806007 */
[C---:B------:R-:W-:Y:S01]  /*82f0*/  FFMA R54, R81.reuse, R137, R54 ;  /* 0x0000008951367223 */ /* 0x040fe20000000036 */
[--C-:B------:R-:W-:Y:S02]  /*8300*/  HADD2.F32 R84, -RZ, R163.reuse.H0_H0 ;  /* 0x200000a3ff547230 */ /* 0x100fe40000004100 */
[C---:B------:R-:W-:Y:S01]  /*8310*/  FFMA R55, R81.reuse, R136, R55 ;  /* 0x0000008851377223 */ /* 0x040fe20000000037 */
[----:B------:R-:W-:Y:S01]  /*8320*/  HADD2.F32 R85, -RZ, R163.H1_H1 ;  /* 0x300000a3ff557230 */ /* 0x000fe20000004100 */
[----:B------:R1:W-:Y:S01]  /*8330*/  STS.128 [R204+0x6010], R4 ;  /* 0x00601004cc007388 */ /* 0x0003e20000000c00 */
[----:B------:R-:W-:Y:S01]  /*8340*/  F2FP.SATFINITE.E5M2.F32.PACK_AB_MERGE_C R35, R36, R35, RZ ;  /* 0x000000232423723e */ /* 0x000fe200048060ff */
[C---:B------:R-:W-:Y:S01]  /*8350*/  FFMA R56, R81.reuse, R139, R56 ;  /* 0x0000008b51387223 */ /* 0x040fe20000000038 */
[----:B------:R-:W-:Y:S01]  /*8360*/  F2FP.SATFINITE.E5M2.F32.PACK_AB_MERGE_C R39, R40, R39, RZ ;  /* 0x000000272827723e */ /* 0x000fe200048060ff */
[C---:B------:R-:W-:Y:S01]  /*8370*/  FFMA R57, R81.reuse, R82, R57 ;  /* 0x0000005251397223 */ /* 0x040fe20000000039 */
[----:B------:R-:W-:Y:S01]  /*8380*/  F2FP.SATFINITE.E5M2.F32.PACK_AB_MERGE_C R43, R44, R43, RZ ;  /* 0x0000002b2c2b723e */ /* 0x000fe200048060ff */
[C---:B------:R-:W-:Y:S01]  /*8390*/  FFMA R58, R81.reuse, R83, R58 ;  /* 0x00000053513a7223 */ /* 0x040fe2000000003a */
[C---:B------:R-:W-:Y:S01]  /*83a0*/  FFMA R59, R81.reuse, R84, R59 ;  /* 0x00000054513b7223 */ /* 0x040fe2000000003b */
[----:B------:R-:W-:Y:S01]  /*83b0*/  F2FP.SATFINITE.E5M2.F32.PACK_AB_MERGE_C R33, R34, R33, R35 ;  /* 0x000000212221723e */ /* 0x000fe20004806023 */
        /* <DEDUP_REMOVED lines=11> */
[----:B------:R-:W-:Y:S05]  /*8470*/  F2FP.SATFINITE.E5M2.F32.PACK_AB_MERGE_C R51, R58, R57, R59 ;  /* 0x000000393a33723e */ /* 0x000fea000480603b */
        /* <DEDUP_REMOVED lines=9> */
[----:B------:R-:W-:Y:S02]  /*8510*/  UIADD3 UR8, UP0, UPT, UR52, 0x680, URZ ;  /* 0x0000068034087890 */ /* 0x000fe4000ff1e0ff */
[----:B------:R-:W-:Y:S02]  /*8520*/  UIADD3 UR5, UPT, UPT, UR41, 0x40, URZ ;  /* 0x0000004029057890 */ /* 0x000fe4000fffe0ff */
[----:B------:R-:W-:Y:S02]  /*8530*/  UIADD3 UR4, UPT, UPT, UR49, 0x6200, URZ ;  /* 0x0000620031047890 */ /* 0x000fe4000fffe0ff */
[----:B------:R-:W-:Y:S01]  /*8540*/  UIADD3.X UR9, UPT, UPT, URZ, UR53, URZ, UP0, !UPT ;  /* 0x00000035ff097290 */ /* 0x000fe200087fe4ff */
[----:B------:R-:W-:Y:S01]  /*8550*/  UMOV UR6, UR42 ;  /* 0x0000002a00067c82 */ /* 0x000fe20008000000 */
[----:B------:R-:W-:Y:S07]  /*8560*/  UMOV UR7, UR36 ;  /* 0x0000002400077c82 */ /* 0x000fee0008000000 */
[----:B------:R2:W-:Y:S01]  /*8570*/  UTMASTG.3D [UR4], [UR8] ;  /* 0x00000004080073b5 */ /* 0x0005e20008010000 */
[----:B------:R0:W-:Y:S01]  /*8580*/  UTMACMDFLUSH ;  /* 0x00000000000079b7 */ /* 0x0001e20000000000 */
[----:B--2---:R-:W-:Y:S04]  /*8590*/  DEPBAR.LE SB0, 0x1 ;  /* 0x000080400000791a */ /* 0x004fe80000000000 */
.L_x_113:
[----:B------:R-:W-:Y:S05]  /*85a0*/  BSYNC.RECONVERGENT B0 ;  /* 0x0000000000007941 */ /* 0x000fea0003800200 */
.L_x_112:
[----:B------:R-:W-:Y:S01]  /*85b0*/  BAR.SYNC.DEFER_BLOCKING 0x1, 0x80 ;  /* 0x0042000000007b1d */ /* 0x000fe20000010000 */
[----:B------:R-:W-:Y:S01]  /*85c0*/  ISETP.NE.AND P2, PT, R194, RZ, PT ;  /* 0x000000ffc200720c */ /* 0x000fe20003f45270 */
[----:B------:R-:W-:Y:S01]  /*85d0*/  IMAD.IADD R20, R75, 0x1, R147 ;  /* 0x000000014b147824 */ /* 0x000fe200078e0293 */
[----:B------:R-:W-:Y:S01]  /*85e0*/  ISETP.NE.AND P0, PT, R195, 0x2, PT ;  /* 0x00000002c300780c */ /* 0x000fe20003f05270 */
[----:B------:R-:W-:Y:S01]  /*85f0*/  IMAD.IADD R21, R77, 0x1, R170 ;  /* 0x000000014d157824 */ /* 0x000fe200078e02aa */
[----:B------:R-:W-:Y:S02]  /*8600*/  ISETP.NE.AND P1, PT, R76, 0x4, PT ;  /* 0x000000044c00780c */ /* 0x000fe40003f25270 */
[----:B------:R-:W-:Y:S02]  /*8610*/  SEL R3, RZ, 0x1, P0 ;  /* 0x00000001ff037807 */ /* 0x000fe40000000000 */
[----:B------:R-:W-:Y:S02]  /*8620*/  SEL R0, RZ, 0x1, P1 ;  /* 0x00000001ff007807 */ /* 0x000fe40000800000 */
[----:B------:R-:W-:Y:S02]  /*8630*/  LOP3.LUT R182, R182, R3, RZ, 0x3c, !PT ;  /* 0x00000003b6b67212 */ /* 0x000fe400078e3cff */
[----:B------:R-:W-:Y:S02]  /*8640*/  LOP3.LUT R183, R183, R0, RZ, 0x3c, !PT ;  /* 0x00000000b7b77212 */ /* 0x000fe400078e3cff */
[----:B------:R-:W-:Y:S02]  /*8650*/  @P2 R2UR UR36, R179 ;  /* 0x00000000b32422ca */ /* 0x000fe400000e0000 */
[----:B------:R-:W-:Y:S02]  /*8660*/  SEL R195, R195, RZ, P0 ;  /* 0x000000ffc3c37207 */ /* 0x000fe40000000000 */
[----:B------:R-:W-:Y:S01]  /*8670*/  SEL R76, R76, RZ, P1 ;  /* 0x000000ff4c4c7207 */ /* 0x000fe20000800000 */
[----:B------:R-:W-:Y:S10]  /*8680*/  @P2 BRA `(.L_x_114) ;  /* 0xffffffc400bc2947 */ /* 0x000ff4000383ffff */
[----:B------:R-:W-:Y:S05]  /*8690*/  EXIT ;  /* 0x000000000000794d */ /* 0x000fea0003800000 */
.L_x_20:
[----:B--2---:R2:W1:Y:S02]  /*86a0*/  SYNCS.PHASECHK.TRANS64.TRYWAIT P0, [R3+URZ+0x160], R2 ;  /* 0x00016002030075a7 */ /* 0x00446400080011ff */
[----:B-1----:R-:W-:Y:S05]  /*86b0*/  @!P0 NANOSLEEP.SYNCS 0x989680 ;  /* 0x009896800000895d */ /* 0x002fea0003900000 */
[----:B------:R-:W1:Y:S02]  /*86c0*/  @!P0 SYNCS.PHASECHK.TRANS64 P0, [R3+URZ+0x160], R2 ;  /* 0x00016002030085a7 */ /* 0x000e6400080010ff */
[----:B-1----:R-:W-:Y:S05]  /*86d0*/  @!P0 BRA `(.L_x_20) ;  /* 0xfffffffc00f08947 */ /* 0x002fea000383ffff */
[----:B------:R-:W-:Y:S05]  /*86e0*/  BRA `(.L_x_115) ;  /* 0xffffff8c00f87947 */ /* 0x000fea000383ffff */
.L_x_23:
[----:B-1----:R-:W-:-:S07]  /*86f0*/  MOV R2, UR33 ;  /* 0x0000002100027c02 */ /* 0x002fce0008000f00 */
.L_x_116:
[----:B-1----:R1:W2:Y:S02]  /*8700*/  SYNCS.PHASECHK.TRANS64.TRYWAIT P0, [R2+URZ+0x60], R5 ;  /* 0x00006005020075a7 */ /* 0x0022a400080011ff */
[----:B--2---:R-:W-:Y:S05]  /*8710*/  @!P0 NANOSLEEP.SYNCS 0x989680 ;  /* 0x009896800000895d */ /* 0x004fea0003900000 */
[----:B------:R-:W2:Y:S02]  /*8720*/  @!P0 SYNCS.PHASECHK.TRANS64 P0, [R2+URZ+0x60], R5 ;  /* 0x00006005020085a7 */ /* 0x000ea400080010ff */
[----:B--2---:R-:W-:Y:S05]  /*8730*/  @!P0 BRA `(.L_x_116) ;  /* 0xfffffffc00f08947 */ /* 0x004fea000383ffff */
[----:B------:R-:W-:Y:S05]  /*8740*/  BRA `(.L_x_22) ;  /* 0xffffff9000487947 */ /* 0x000fea000383ffff */
.L_x_29:
[----:B-1----:R-:W-:-:S07]  /*8750*/  MOV R2, UR17 ;  /* 0x0000001100027c02 */ /* 0x002fce0008000f00 */
.L_x_117:
[----:B-1----:R1:W2:Y:S02]  /*8760*/  SYNCS.PHASECHK.TRANS64.TRYWAIT P0, [R2+URZ+0x60], R5 ;  /* 0x00006005020075a7 */ /* 0x0022a400080011ff */
[----:B--2---:R-:W-:Y:S05]  /*8770*/  @!P0 NANOSLEEP.SYNCS 0x989680 ;  /* 0x009896800000895d */ /* 0x004fea0003900000 */
[----:B------:R-:W2:Y:S02]  /*8780*/  @!P0 SYNCS.PHASECHK.TRANS64 P0, [R2+URZ+0x60], R5 ;  /* 0x00006005020085a7 */ /* 0x000ea400080010ff */
[----:B--2---:R-:W-:Y:S05]  /*8790*/  @!P0 BRA `(.L_x_117) ;  /* 0xfffffffc00f08947 */ /* 0x004fea000383ffff */
[----:B------:R-:W-:Y:S05]  /*87a0*/  BRA `(.L_x_28) ;  /* 0xffffff9000ec7947 */ /* 0x000fea000383ffff */
.L_x_33:
[----:B-1----:R1:W2:Y:S02]  /*87b0*/  SYNCS.PHASECHK.TRANS64.TRYWAIT P0, [R2+URZ+0xf0], R3 ;  /* 0x0000f003020075a7 */ /* 0x0022a400080011ff */
[----:B--2---:R-:W-:Y:S05]  /*87c0*/  @!P0 NANOSLEEP.SYNCS 0x989680 ;  /* 0x009896800000895d */ /* 0x004fea0003900000 */
[----:B------:R-:W2:Y:S02]  /*87d0*/  @!P0 SYNCS.PHASECHK.TRANS64 P0, [R2+URZ+0xf0], R3 ;  /* 0x0000f003020085a7 */ /* 0x000ea400080010ff */
[----:B--2---:R-:W-:Y:S05]  /*87e0*/  @!P0 BRA `(.L_x_33) ;  /* 0xfffffffc00f08947 */ /* 0x004fea000383ffff */
[----:B------:R-:W-:Y:S05]  /*87f0*/  BRA `(.L_x_118) ;  /* 0xffffff9400787947 */ /* 0x000fea000383ffff */
.L_x_37:
[----:B----4-:R-:W-:-:S07]  /*8800*/  MOV R0, UR5 ;  /* 0x0000000500007c02 */ /* 0x010fce0008000f00 */
.L_x_119:
[----:B-1----:R1:W2:Y:S02]  /*8810*/  SYNCS.PHASECHK.TRANS64.TRYWAIT P0, [R0+URZ], R3 ;  /* 0x00000003000075a7 */ /* 0x0022a400080011ff */
[----:B--2---:R-:W-:Y:S05]  /*8820*/  @!P0 NANOSLEEP.SYNCS 0x989680 ;  /* 0x009896800000895d */ /* 0x004fea0003900000 */
[----:B------:R-:W2:Y:S02]  /*8830*/  @!P0 SYNCS.PHASECHK.TRANS64 P0, [R0+URZ], R3 ;  /* 0x00000003000085a7 */ /* 0x000ea400080010ff */
[----:B--2---:R-:W-:Y:S05]  /*8840*/  @!P0 BRA `(.L_x_119) ;  /* 0xfffffffc00f08947 */ /* 0x004fea000383ffff */
[----:B------:R-:W-:Y:S05]  /*8850*/  BRA `(.L_x_120) ;  /* 0xffffff9800e87947 */ /* 0x000fea000383ffff */
.L_x_38:
[----:B----4-:R-:W-:-:S07]  /*8860*/  MOV R0, UR5 ;  /* 0x0000000500007c02 */ /* 0x010fce0008000f00 */
.L_x_121:
[----:B-1----:R1:W2:Y:S02]  /*8870*/  SYNCS.PHASECHK.TRANS64.TRYWAIT P0, [R0+URZ], R3 ;  /* 0x00000003000075a7 */ /* 0x0022a400080011ff */
[----:B--2---:R-:W-:Y:S05]  /*8880*/  @!P0 NANOSLEEP.SYNCS 0x989680 ;  /* 0x009896800000895d */ /* 0x004fea0003900000 */
[----:B------:R-:W2:Y:S02]  /*8890*/  @!P0 SYNCS.PHASECHK.TRANS64 P0, [R0+URZ], R3 ;  /* 0x00000003000085a7 */ /* 0x000ea400080010ff */
[----:B--2---:R-:W-:Y:S05]  /*88a0*/  @!P0 BRA `(.L_x_121) ;  /* 0xfffffffc00f08947 */ /* 0x004fea000383ffff */
[----:B------:R-:W-:Y:S05]  /*88b0*/  BRA `(.L_x_122) ;  /* 0xffffff9800f47947 */ /* 0x000fea000383ffff */
.L_x_39:
[----:B----4-:R-:W-:-:S07]  /*88c0*/  MOV R0, UR5 ;  /* 0x0000000500007c02 */ /* 0x010fce0008000f00 */
.L_x_123:
[----:B-1----:R1:W2:Y:S02]  /*88d0*/  SYNCS.PHASECHK.TRANS64.TRYWAIT P0, [R0+URZ], R3 ;  /* 0x00000003000075a7 */ /* 0x0022a400080011ff */
[----:B--2---:R-:W-:Y:S05]  /*88e0*/  @!P0 NANOSLEEP.SYNCS 0x989680 ;  /* 0x009896800000895d */ /* 0x004fea0003900000 */
[----:B------:R-:W2:Y:S02]  /*88f0*/  @!P0 SYNCS.PHASECHK.TRANS64 P0, [R0+URZ], R3 ;  /* 0x00000003000085a7 */ /* 0x000ea400080010ff */
[----:B--2---:R-:W-:Y:S05]  /*8900*/  @!P0 BRA `(.L_x_123) ;  /* 0xfffffffc00f08947 */ /* 0x004fea000383ffff */
[----:B------:R-:W-:Y:S05]  /*8910*/  BRA `(.L_x_124) ;  /* 0xffffff9c00007947 */ /* 0x000fea000383ffff */
.L_x_40:
[----:B----4-:R-:W-:-:S07]  /*8920*/  MOV R0, UR5 ;  /* 0x0000000500007c02 */ /* 0x010fce0008000f00 */
.L_x_125:
[----:B-1----:R1:W2:Y:S02]  /*8930*/  SYNCS.PHASECHK.TRANS64.TRYWAIT P0, [R0+URZ], R3 ;  /* 0x00000003000075a7 */ /* 0x0022a400080011ff */
[----:B--2---:R-:W-:Y:S05]  /*8940*/  @!P0 NANOSLEEP.SYNCS 0x989680 ;  /* 0x009896800000895d */ /* 0x004fea0003900000 */
[----:B------:R-:W2:Y:S02]  /*8950*/  @!P0 SYNCS.PHASECHK.TRANS64 P0, [R0+URZ], R3 ;  /* 0x00000003000085a7 */ /* 0x000ea400080010ff */
[----:B--2---:R-:W-:Y:S05]  /*8960*/  @!P0 BRA `(.L_x_125) ;  /* 0xfffffffc00f08947 */ /* 0x004fea000383ffff */
[----:B------:R-:W-:Y:S05]  /*8970*/  BRA `(.L_x_126) ;  /* 0xffffff9c000c7947 */ /* 0x000fea000383ffff */
.L_x_41:
[----:B----4-:R-:W-:-:S07]  /*8980*/  MOV R0, UR5 ;  /* 0x0000000500007c02 */ /* 0x010fce0008000f00 */
.L_x_127:
[----:B-1----:R1:W2:Y:S02]  /*8990*/  SYNCS.PHASECHK.TRANS64.TRYWAIT P0, [R0+URZ], R3 ;  /* 0x00000003000075a7 */ /* 0x0022a400080011ff */
[----:B--2---:R-:W-:Y:S05]  /*89a0*/  @!P0 NANOSLEEP.SYNCS 0x989680 ;  /* 0x009896800000895d */ /* 0x004fea0003900000 */
[----:B------:R-:W2:Y:S02]  /*89b0*/  @!P0 SYNCS.PHASECHK.TRANS64 P0, [R0+URZ], R3 ;  /* 0x00000003000085a7 */ /* 0x000ea400080010ff */
[----:B--2---:R-:W-:Y:S05]  /*89c0*/  @!P0 BRA `(.L_x_127) ;  /* 0xfffffffc00f08947 */ /* 0x004fea000383ffff */
[----:B------:R-:W-:Y:S05]  /*89d0*/  BRA `(.L_x_128) ;  /* 0xffffff9c00187947 */ /* 0x000fea000383ffff */
.L_x_42:
[----:B----4-:R-:W-:-:S07]  /*89e0*/  MOV R0, UR5 ;  /* 0x0000000500007c02 */ /* 0x010fce0008000f00 */
.L_x_129:
[----:B-1----:R1:W2:Y:S02]  /*89f0*/  SYNCS.PHASECHK.TRANS64.TRYWAIT P0, [R0+URZ], R3 ;  /* 0x00000003000075a7 */ /* 0x0022a400080011ff */
[----:B--2---:R-:W-:Y:S05]  /*8a00*/  @!P0 NANOSLEEP.SYNCS 0x989680 ;  /* 0x009896800000895d */ /* 0x004fea0003900000 */
[----:B------:R-:W2:Y:S02]  /*8a10*/  @!P0 SYNCS.PHASECHK.TRANS64 P0, [R0+URZ], R3 ;  /* 0x00000003000085a7 */ /* 0x000ea400080010ff */
[----:B--2---:R-:W-:Y:S05]  /*8a20*/  @!P0 BRA `(.L_x_129) ;  /* 0xfffffffc00f08947 */ /* 0x004fea000383ffff */
[----:B------:R-:W-:Y:S05]  /*8a30*/  BRA `(.L_x_130) ;  /* 0xffffff9c00247947 */ /* 0x000fea000383ffff */
.L_x_43:
[----:B----4-:R-:W-:-:S07]  /*8a40*/  MOV R0, UR5 ;  /* 0x0000000500007c02 */ /* 0x010fce0008000f00 */
.L_x_131:
[----:B-1----:R1:W2:Y:S02]  /*8a50*/  SYNCS.PHASECHK.TRANS64.TRYWAIT P0, [R0+URZ], R3 ;  /* 0x00000003000075a7 */ /* 0x0022a400080011ff */
[----:B--2---:R-:W-:Y:S05]  /*8a60*/  @!P0 NANOSLEEP.SYNCS 0x989680 ;  /* 0x009896800000895d */ /* 0x004fea0003900000 */
[----:B------:R-:W2:Y:S02]  /*8a70*/  @!P0 SYNCS.PHASECHK.TRANS64 P0, [R0+URZ], R3 ;  /* 0x00000003000085a7 */ /* 0x000ea400080010ff */
[----:B--2---:R-:W-:Y:S05]  /*8a80*/  @!P0 BRA `(.L_x_131) ;  /* 0xfffffffc00f08947 */ /* 0x004fea000383ffff */
[----:B------:R-:W-:Y:S05]  /*8a90*/  BRA `(.L_x_132) ;  /* 0xffffff9c00307947 */ /* 0x000fea000383ffff */
.L_x_44:
[----:B----4-:R-:W-:-:S07]  /*8aa0*/  MOV R0, UR5 ;  /* 0x0000000500007c02 */ /* 0x010fce0008000f00 */
.L_x_133:
[----:B-1----:R1:W2:Y:S02]  /*8ab0*/  SYNCS.PHASECHK.TRANS64.TRYWAIT P0, [R0+URZ], R3 ;  /* 0x00000003000075a7 */ /* 0x0022a400080011ff */
[----:B--2---:R-:W-:Y:S05]  /*8ac0*/  @!P0 NANOSLEEP.SYNCS 0x989680 ;  /* 0x009896800000895d */ /* 0x004fea0003900000 */
[----:B------:R-:W2:Y:S02]  /*8ad0*/  @!P0 SYNCS.PHASECHK.TRANS64 P0, [R0+URZ], R3 ;  /* 0x00000003000085a7 */ /* 0x000ea400080010ff */
[----:B--2---:R-:W-:Y:S05]  /*8ae0*/  @!P0 BRA `(.L_x_133) ;  /* 0xfffffffc00f08947 */ /* 0x004fea000383ffff */
[----:B------:R-:W-:Y:S05]  /*8af0*/  BRA `(.L_x_134) ;  /* 0xffffff9c003c7947 */ /* 0x000fea000383ffff */
.L_x_45:
[----:B----4-:R-:W-:-:S07]  /*8b00*/  MOV R0, UR5 ;  /* 0x0000000500007c02 */ /* 0x010fce0008000f00 */
.L_x_135:
[----:B-1----:R1:W2:Y:S02]  /*8b10*/  SYNCS.PHASECHK.TRANS64.TRYWAIT P0, [R0+URZ], R3 ;  /* 0x00000003000075a7 */ /* 0x0022a400080011ff */
[----:B--2---:R-:W-:Y:S05]  /*8b20*/  @!P0 NANOSLEEP.SYNCS 0x989680 ;  /* 0x009896800000895d */ /* 0x004fea0003900000 */
[----:B------:R-:W2:Y:S02]  /*8b30*/  @!P0 SYNCS.PHASECHK.TRANS64 P0, [R0+URZ], R3 ;  /* 0x00000003000085a7 */ /* 0x000ea400080010ff */
[----:B--2---:R-:W-:Y:S05]  /*8b40*/  @!P0 BRA `(.L_x_135) ;  /* 0xfffffffc00f08947 */ /* 0x004fea000383ffff */
[----:B------:R-:W-:Y:S05]  /*8b50*/  BRA `(.L_x_136) ;  /* 0xffffff9c00487947 */ /* 0x000fea000383ffff */
.L_x_46:
[----:B----4-:R-:W-:-:S07]  /*8b60*/  MOV R0, UR5 ;  /* 0x0000000500007c02 */ /* 0x010fce0008000f00 */
.L_x_137:
[----:B-1----:R1:W2:Y:S02]  /*8b70*/  SYNCS.PHASECHK.TRANS64.TRYWAIT P0, [R0+URZ], R3 ;  /* 0x00000003000075a7 */ /* 0x0022a400080011ff */
[----:B--2---:R-:W-:Y:S05]  /*8b80*/  @!P0 NANOSLEEP.SYNCS 0x989680 ;  /* 0x009896800000895d */ /* 0x004fea0003900000 */
[----:B------:R-:W2:Y:S02]  /*8b90*/  @!P0 SYNCS.PHASECHK.TRANS64 P0, [R0+URZ], R3 ;  /* 0x00000003000085a7 */ /* 0x000ea400080010ff */
[----:B--2---:R-:W-:Y:S05]  /*8ba0*/  @!P0 BRA `(.L_x_137) ;  /* 0xfffffffc00f08947 */ /* 0x004fea000383ffff */
[----:B------:R-:W-:Y:S05]  /*8bb0*/  BRA `(.L_x_138) ;  /* 0xffffff9c00547947 */ /* 0x000fea000383ffff */
.L_x_47:
[----:B----4-:R-:W-:-:S07]  /*8bc0*/  MOV R0, UR5 ;  /* 0x0000000500007c02 */ /* 0x010fce0008000f00 */
.L_x_139:
[----:B-1----:R1:W2:Y:S02]  /*8bd0*/  SYNCS.PHASECHK.TRANS64.TRYWAIT P0, [R0+URZ], R3 ;  /* 0x00000003000075a7 */ /* 0x0022a400080011ff */
[----:B--2---:R-:W-:Y:S05]  /*8be0*/  @!P0 NANOSLEEP.SYNCS 0x989680 ;  /* 0x009896800000895d */ /* 0x004fea0003900000 */
[----:B------:R-:W2:Y:S02]  /*8bf0*/  @!P0 SYNCS.PHASECHK.TRANS64 P0, [R0+URZ], R3 ;  /* 0x00000003000085a7 */ /* 0x000ea400080010ff */
[----:B--2---:R-:W-:Y:S05]  /*8c00*/  @!P0 BRA `(.L_x_139) ;  /* 0xfffffffc00f08947 */ /* 0x004fea000383ffff */
[----:B------:R-:W-:Y:S05]  /*8c10*/  BRA `(.L_x_140) ;  /* 0xffffff9c00607947 */ /* 0x000fea000383ffff */
.L_x_50:
[----:B-1----:R1:W2:Y:S02]  /*8c20*/  SYNCS.PHASECHK.TRANS64.TRYWAIT P0, [R0+URZ+0x150], R5 ;  /* 0x00015005000075a7 */ /* 0x0022a400080011ff */
[----:B--2---:R-:W-:Y:S05]  /*8c30*/  @!P0 NANOSLEEP.SYNCS 0x989680 ;  /* 0x009896800000895d */ /* 0x004fea0003900000 */
[----:B------:R-:W2:Y:S02]  /*8c40*/  @!P0 SYNCS.PHASECHK.TRANS64 P0, [R0+URZ+0x150], R5 ;  /* 0x00015005000085a7 */ /* 0x000ea400080010ff */
[----:B--2---:R-:W-:Y:S05]  /*8c50*/  @!P0 BRA `(.L_x_50) ;  /* 0xfffffffc00f08947 */ /* 0x004fea000383ffff */
[----:B------:R-:W-:Y:S05]  /*8c60*/  BRA `(.L_x_141) ;  /* 0xffffff9c00bc7947 */ /* 0x000fea000383ffff */
.L_x_51:
[----:B------:R-:W-:-:S07]  /*8c70*/  MOV R0, UR5 ;  /* 0x0000000500007c02 */ /* 0x000fce0008000f00 */
.L_x_142:
[----:B-1----:R1:W2:Y:S02]  /*8c80*/  SYNCS.PHASECHK.TRANS64.TRYWAIT P0, [R0+URZ+0x100], R5 ;  /* 0x00010005000075a7 */ /* 0x0022a400080011ff */
[----:B--2---:R-:W-:Y:S05]  /*8c90*/  @!P0 NANOSLEEP.SYNCS 0x989680 ;  /* 0x009896800000895d */ /* 0x004fea0003900000 */
[----:B------:R-:W2:Y:S02]  /*8ca0*/  @!P0 SYNCS.PHASECHK.TRANS64 P0, [R0+URZ+0x100], R5 ;  /* 0x00010005000085a7 */ /* 0x000ea400080010ff */
[----:B--2---:R-:W-:Y:S05]  /*8cb0*/  @!P0 BRA `(.L_x_142) ;  /* 0xfffffffc00f08947 */ /* 0x004fea000383ffff */
[----:B------:R-:W-:Y:S05]  /*8cc0*/  BRA `(.L_x_143) ;  /* 0xffffff9c00cc7947 */ /* 0x000fea000383ffff */
.L_x_52:
[----:B-1----:R1:W2:Y:S02]  /*8cd0*/  SYNCS.PHASECHK.TRANS64.TRYWAIT P1, [R0+URZ+0xf0], R5 ;  /* 0x0000f005000075a7 */ /* 0x0022a400080211ff */
[----:B--2---:R-:W-:Y:S05]  /*8ce0*/  @!P1 NANOSLEEP.SYNCS 0x989680 ;  /* 0x009896800000995d */ /* 0x004fea0003900000 */
[----:B------:R-:W2:Y:S02]  /*8cf0*/  @!P1 SYNCS.PHASECHK.TRANS64 P1, [R0+URZ+0xf0], R5 ;  /* 0x0000f005000095a7 */ /* 0x000ea400080210ff */
[----:B--2---:R-:W-:Y:S05]  /*8d00*/  @!P1 BRA `(.L_x_52) ;  /* 0xfffffffc00f09947 */ /* 0x004fea000383ffff */
[----:B------:R-:W-:Y:S05]  /*8d10*/  BRA `(.L_x_144) ;  /* 0xffffff9c00fc7947 */ /* 0x000fea000383ffff */
.L_x_55:
[----:B------:R-:W-:-:S07]  /*8d20*/  MOV R0, UR5 ;  /* 0x0000000500007c02 */ /* 0x000fce0008000f00 */
.L_x_145:
[----:B-1----:R1:W2:Y:S02]  /*8d30*/  SYNCS.PHASECHK.TRANS64.TRYWAIT P0, [R0+URZ+0x100], R3 ;  /* 0x00010003000075a7 */ /* 0x0022a400080011ff */
[----:B--2---:R-:W-:Y:S05]  /*8d40*/  @!P0 NANOSLEEP.SYNCS 0x989680 ;  /* 0x009896800000895d */ /* 0x004fea0003900000 */
[----:B------:R-:W2:Y:S02]  /*8d50*/  @!P0 SYNCS.PHASECHK.TRANS64 P0, [R0+URZ+0x100], R3 ;  /* 0x00010003000085a7 */ /* 0x000ea400080010ff */
[----:B--2---:R-:W-:Y:S05]  /*8d60*/  @!P0 BRA `(.L_x_145) ;  /* 0xfffffffc00f08947 */ /* 0x004fea000383ffff */
[----:B------:R-:W-:Y:S05]  /*8d70*/  BRA `(.L_x_54) ;  /* 0xffffffa000507947 */ /* 0x000fea000383ffff */
.L_x_62:
[----:B-1----:R1:W2:Y:S02]  /*8d80*/  SYNCS.PHASECHK.TRANS64.TRYWAIT P1, [R0+URZ+0xf0], R5 ;  /* 0x0000f005000075a7 */ /* 0x0022a400080211ff */
[----:B--2---:R-:W-:Y:S05]  /*8d90*/  @!P1 NANOSLEEP.SYNCS 0x989680 ;  /* 0x009896800000995d */ /* 0x004fea0003900000 */
[----:B------:R-:W2:Y:S02]  /*8da0*/  @!P1 SYNCS.PHASECHK.TRANS64 P1, [R0+URZ+0xf0], R5 ;  /* 0x0000f005000095a7 */ /* 0x000ea400080210ff */
[----:B--2---:R-:W-:Y:S05]  /*8db0*/  @!P1 BRA `(.L_x_62) ;  /* 0xfffffffc00f09947 */ /* 0x004fea000383ffff */
[----:B------:R-:W-:Y:S05]  /*8dc0*/  BRA `(.L_x_146) ;  /* 0xffffffa400a87947 */ /* 0x000fea000383ffff */
.L_x_63:
[----:B------:R-:W-:-:S07]  /*8dd0*/  MOV R3, UR8 ;  /* 0x0000000800037c02 */ /* 0x000fce0008000f00 */
.L_x_147:
[----:B-1----:R1:W2:Y:S02]  /*8de0*/  SYNCS.PHASECHK.TRANS64.TRYWAIT P0, [R3+URZ+0x130], R0 ;  /* 0x00013000030075a7 */ /* 0x0022a400080011ff */
[----:B--2---:R-:W-:Y:S05]  /*8df0*/  @!P0 NANOSLEEP.SYNCS 0x989680 ;  /* 0x009896800000895d */ /* 0x004fea0003900000 */
[----:B------:R-:W2:Y:S02]  /*8e00*/  @!P0 SYNCS.PHASECHK.TRANS64 P0, [R3+URZ+0x130], R0 ;  /* 0x00013000030085a7 */ /* 0x000ea400080010ff */
[----:B--2---:R-:W-:Y:S05]  /*8e10*/  @!P0 BRA `(.L_x_147) ;  /* 0xfffffffc00f08947 */ /* 0x004fea000383ffff */
[----:B------:R-:W-:Y:S05]  /*8e20*/  BRA `(.L_x_148) ;  /* 0xffffffa400e07947 */ /* 0x000fea000383ffff */
.L_x_66:
[----:B------:R-:W-:Y:S07]  /*8e30*/  MOV R0, UR7 ;  /* 0x0000000700007c02 */ /* 0x000fee0008000f00 */
.L_x_149:
[----:B-1----:R1:W2:Y:S02]  /*8e40*/  SYNCS.PHASECHK.TRANS64.TRYWAIT P0, [R0+URZ], R3 ;  /* 0x00000003000075a7 */ /* 0x0022a400080011ff */
[----:B--2---:R-:W-:Y:S05]  /*8e50*/  @!P0 NANOSLEEP.SYNCS 0x989680 ;  /* 0x009896800000895d */ /* 0x004fea0003900000 */
[----:B------:R-:W2:Y:S02]  /*8e60*/  @!P0 SYNCS.PHASECHK.TRANS64 P0, [R0+URZ], R3 ;  /* 0x00000003000085a7 */ /* 0x000ea400080010ff */
[----:B--2---:R-:W-:Y:S05]  /*8e70*/  @!P0 BRA `(.L_x_149) ;  /* 0xfffffffc00f08947 */ /* 0x004fea000383ffff */
[----:B------:R-:W-:Y:S05]  /*8e80*/  BRA `(.L_x_65) ;  /* 0xffffffa400fc7947 */ /* 0x000fea000383ffff */
.L_x_69:
[----:B------:R-:W-:-:S07]  /*8e90*/  MOV R0, UR5 ;  /* 0x0000000500007c02 */ /* 0x000fce0008000f00 */
.L_x_150:
[----:B--2---:R2:W3:Y:S02]  /*8ea0*/  SYNCS.PHASECHK.TRANS64.TRYWAIT P0, [R0+URZ], R3 ;  /* 0x00000003000075a7 */ /* 0x0044e400080011ff */
[----:B---3--:R-:W-:Y:S05]  /*8eb0*/  @!P0 NANOSLEEP.SYNCS 0x989680 ;  /* 0x009896800000895d */ /* 0x008fea0003900000 */
[----:B------:R-:W3:Y:S02]  /*8ec0*/  @!P0 SYNCS.PHASECHK.TRANS64 P0, [R0+URZ], R3 ;  /* 0x00000003000085a7 */ /* 0x000ee400080010ff */
[----:B---3--:R-:W-:Y:S05]  /*8ed0*/  @!P0 BRA `(.L_x_150) ;  /* 0xfffffffc00f08947 */ /* 0x008fea000383ffff */
[----:B------:R-:W-:Y:S05]  /*8ee0*/  BRA `(.L_x_151) ;  /* 0xffffffa800b07947 */ /* 0x000fea000383ffff */
.L_x_70:
[----:B------:R-:W-:-:S07]  /*8ef0*/  MOV R0, UR5 ;  /* 0x0000000500007c02 */ /* 0x000fce0008000f00 */
.L_x_152:
[----:B-1----:R1:W2:Y:S02]  /*8f00*/  SYNCS.PHASECHK.TRANS64.TRYWAIT P0, [R0+URZ], R3 ;  /* 0x00000003000075a7 */ /* 0x0022a400080011ff */
[----:B--2---:R-:W-:Y:S05]  /*8f10*/  @!P0 NANOSLEEP.SYNCS 0x989680 ;  /* 0x009896800000895d */ /* 0x004fea0003900000 */
[----:B------:R-:W2:Y:S02]  /*8f20*/  @!P0 SYNCS.PHASECHK.TRANS64 P0, [R0+URZ], R3 ;  /* 0x00000003000085a7 */ /* 0x000ea400080010ff */
[----:B--2---:R-:W-:Y:S05]  /*8f30*/  @!P0 BRA `(.L_x_152) ;  /* 0xfffffffc00f08947 */ /* 0x004fea000383ffff */
[----:B------:R-:W-:Y:S05]  /*8f40*/  BRA `(.L_x_153) ;  /* 0xffffffa800bc7947 */ /* 0x000fea000383ffff */
.L_x_71:
[----:B------:R-:W-:-:S07]  /*8f50*/  MOV R0, UR5 ;  /* 0x0000000500007c02 */ /* 0x000fce0008000f00 */
.L_x_154:
[----:B-1----:R1:W2:Y:S02]  /*8f60*/  SYNCS.PHASECHK.TRANS64.TRYWAIT P0, [R0+URZ], R3 ;  /* 0x00000003000075a7 */ /* 0x0022a400080011ff */
[----:B--2---:R-:W-:Y:S05]  /*8f70*/  @!P0 NANOSLEEP.SYNCS 0x989680 ;  /* 0x009896800000895d */ /* 0x004fea0003900000 */
[----:B------:R-:W2:Y:S02]  /*8f80*/  @!P0 SYNCS.PHASECHK.TRANS64 P0, [R0+URZ], R3 ;  /* 0x00000003000085a7 */ /* 0x000ea400080010ff */
[----:B--2---:R-:W-:Y:S05]  /*8f90*/  @!P0 BRA `(.L_x_154) ;  /* 0xfffffffc00f08947 */ /* 0x004fea000383ffff */
[----:B------:R-:W-:Y:S05]  /*8fa0*/  BRA `(.L_x_155) ;  /* 0xffffffa800c87947 */ /* 0x000fea000383ffff */
.L_x_72:
[----:B------:R-:W-:-:S07]  /*8fb0*/  MOV R0, UR7 ;  /* 0x0000000700007c02 */ /* 0x000fce0008000f00 */
.L_x_156:
[----:B-1----:R1:W2:Y:S02]  /*8fc0*/  SYNCS.PHASECHK.TRANS64.TRYWAIT P0, [R0+URZ], R3 ;  /* 0x00000003000075a7 */ /* 0x0022a400080011ff */
[----:B--2---:R-:W-:Y:S05]  /*8fd0*/  @!P0 NANOSLEEP.SYNCS 0x989680 ;  /* 0x009896800000895d */ /* 0x004fea0003900000 */
[----:B------:R-:W2:Y:S02]  /*8fe0*/  @!P0 SYNCS.PHASECHK.TRANS64 P0, [R0+URZ], R3 ;  /* 0x00000003000085a7 */ /* 0x000ea400080010ff */
[----:B--2---:R-:W-:Y:S05]  /*8ff0*/  @!P0 BRA `(.L_x_156) ;  /* 0xfffffffc00f08947 */ /* 0x004fea000383ffff */
[----:B------:R-:W-:Y:S05]  /*9000*/  BRA `(.L_x_157) ;  /* 0xffffffa800d47947 */ /* 0x000fea000383ffff */
.L_x_77:
[----:B--2---:R2:W3:Y:S02]  /*9010*/  SYNCS.PHASECHK.TRANS64.TRYWAIT P0, [R0+URZ+0xf0], R3 ;  /* 0x0000f003000075a7 */ /* 0x0044e400080011ff */
[----:B---3--:R-:W-:Y:S05]  /*9020*/  @!P0 NANOSLEEP.SYNCS 0x989680 ;  /* 0x009896800000895d */ /* 0x008fea0003900000 */
[----:B------:R-:W3:Y:S02]  /*9030*/  @!P0 SYNCS.PHASECHK.TRANS64 P0, [R0+URZ+0xf0], R3 ;  /* 0x0000f003000085a7 */ /* 0x000ee400080010ff */
[----:B---3--:R-:W-:Y:S05]  /*9040*/  @!P0 BRA `(.L_x_77) ;  /* 0xfffffffc00f08947 */ /* 0x008fea000383ffff */
[----:B------:R-:W-:Y:S05]  /*9050*/  BRA `(.L_x_158) ;  /* 0xffffffac00d87947 */ /* 0x000fea000383ffff */
.L_x_80:
[----:B------:R-:W-:Y:S07]  /*9060*/  MOV R0, UR7 ;  /* 0x0000000700007c02 */ /* 0x000fee0008000f00 */
.L_x_159:
[----:B--2---:R2:W3:Y:S02]  /*9070*/  SYNCS.PHASECHK.TRANS64.TRYWAIT P0, [R0+URZ+0xe8], R3 ;  /* 0x0000e803000075a7 */ /* 0x0044e400080011ff */
[----:B---3--:R-:W-:Y:S05]  /*9080*/  @!P0 NANOSLEEP.SYNCS 0x989680 ;  /* 0x009896800000895d */ /* 0x008fea0003900000 */
[----:B------:R-:W3:Y:S02]  /*9090*/  @!P0 SYNCS.PHASECHK.TRANS64 P0, [R0+URZ+0xe8], R3 ;  /* 0x0000e803000085a7 */ /* 0x000ee400080010ff */
[----:B---3--:R-:W-:Y:S05]  /*90a0*/  @!P0 BRA `(.L_x_159) ;  /* 0xfffffffc00f08947 */ /* 0x008fea000383ffff */
[----:B------:R-:W-:Y:S05]  /*90b0*/  BRA `(.L_x_79) ;  /* 0xffffffb000b87947 */ /* 0x000fea000383ffff */
.L_x_83:
[----:B--2---:R-:W-:Y:S07]  /*90c0*/  MOV R3, UR7 ;  /* 0x0000000700037c02 */ /* 0x004fee0008000f00 */
.L_x_160:
[----:B-1----:R1:W2:Y:S02]  /*90d0*/  SYNCS.PHASECHK.TRANS64.TRYWAIT P0, [R3+URZ+0xd0], R12 ;  /* 0x0000d00c030075a7 */ /* 0x0022a400080011ff */
[----:B--2---:R-:W-:Y:S05]  /*90e0*/  @!P0 NANOSLEEP.SYNCS 0x989680 ;  /* 0x009896800000895d */ /* 0x004fea0003900000 */
[----:B------:R-:W2:Y:S02]  /*90f0*/  @!P0 SYNCS.PHASECHK.TRANS64 P0, [R3+URZ+0xd0], R12 ;  /* 0x0000d00c030085a7 */ /* 0x000ea400080010ff */
[----:B--2---:R-:W-:Y:S05]  /*9100*/  @!P0 BRA `(.L_x_160) ;  /* 0xfffffffc00f08947 */ /* 0x004fea000383ffff */
[----:B------:R-:W-:Y:S05]  /*9110*/  BRA `(.L_x_161) ;  /* 0xffffffb400307947 */ /* 0x000fea000383ffff */
.L_x_84:
[----:B------:R-:W-:Y:S07]  /*9120*/  MOV R3, UR7 ;  /* 0x0000000700037c02 */ /* 0x000fee0008000f00 */
.L_x_162:
[----:B-1----:R1:W2:Y:S02]  /*9130*/  SYNCS.PHASECHK.TRANS64.TRYWAIT P0, [R3+URZ+0xd8], R12 ;  /* 0x0000d80c030075a7 */ /* 0x0022a400080011ff */
[----:B--2---:R-:W-:Y:S05]  /*9140*/  @!P0 NANOSLEEP.SYNCS 0x989680 ;  /* 0x009896800000895d */ /* 0x004fea0003900000 */
[----:B------:R-:W2:Y:S02]  /*9150*/  @!P0 SYNCS.PHASECHK.TRANS64 P0, [R3+URZ+0xd8], R12 ;  /* 0x0000d80c030085a7 */ /* 0x000ea400080010ff */
[----:B--2---:R-:W-:Y:S05]  /*9160*/  @!P0 BRA `(.L_x_162) ;  /* 0xfffffffc00f08947 */ /* 0x004fea000383ffff */
[----:B------:R-:W-:Y:S05]  /*9170*/  BRA `(.L_x_163) ;  /* 0xffffffb400b07947 */ /* 0x000fea000383ffff */
.L_x_86:
[----:B------:R-:W-:-:S07]  /*9180*/  MOV R0, UR7 ;  /* 0x0000000700007c02 */ /* 0x000fce0008000f00 */
.L_x_164:
[----:B-1----:R1:W3:Y:S02]  /*9190*/  SYNCS.PHASECHK.TRANS64.TRYWAIT P0, [R0+URZ+0xd0], R3 ;  /* 0x0000d003000075a7 */ /* 0x0022e400080011ff */
[----:B---3--:R-:W-:Y:S05]  /*91a0*/  @!P0 NANOSLEEP.SYNCS 0x989680 ;  /* 0x009896800000895d */ /* 0x008fea0003900000 */
[----:B------:R-:W3:Y:S02]  /*91b0*/  @!P0 SYNCS.PHASECHK.TRANS64 P0, [R0+URZ+0xd0], R3 ;  /* 0x0000d003000085a7 */ /* 0x000ee400080010ff */
[----:B---3--:R-:W-:Y:S05]  /*91c0*/  @!P0 BRA `(.L_x_164) ;  /* 0xfffffffc00f08947 */ /* 0x008fea000383ffff */
[----:B------:R-:W-:Y:S05]  /*91d0*/  BRA `(.L_x_165) ;  /* 0xffffffb800207947 */ /* 0x000fea000383ffff */
.L_x_88:
[----:B--2---:R2:W4:Y:S02]  /*91e0*/  SYNCS.PHASECHK.TRANS64.TRYWAIT P0, [R0+URZ+0xf0], R3 ;  /* 0x0000f003000075a7 */ /* 0x00452400080011ff */
[----:B----4-:R-:W-:Y:S05]  /*91f0*/  @!P0 NANOSLEEP.SYNCS 0x989680 ;  /* 0x009896800000895d */ /* 0x010fea0003900000 */
[----:B------:R-:W4:Y:S02]  /*9200*/  @!P0 SYNCS.PHASECHK.TRANS64 P0, [R0+URZ+0xf0], R3 ;  /* 0x0000f003000085a7 */ /* 0x000f2400080010ff */
[----:B----4-:R-:W-:Y:S05]  /*9210*/  @!P0 BRA `(.L_x_88) ;  /* 0xfffffffc00f08947 */ /* 0x010fea000383ffff */
[----:B------:R-:W-:Y:S05]  /*9220*/  BRA `(.L_x_166) ;  /* 0xffffffb800e87947 */ /* 0x000fea000383ffff */
.L_x_99:
[----:B-1----:R1:W3:Y:S02]  /*9230*/  SYNCS.PHASECHK.TRANS64.TRYWAIT P1, [R3+URZ+0xc0], R0 ;  /* 0x0000c000030075a7 */ /* 0x0022e400080211ff */
[----:B---3--:R-:W-:Y:S05]  /*9240*/  @!P1 NANOSLEEP.SYNCS 0x989680 ;  /* 0x009896800000995d */ /* 0x008fea0003900000 */
[----:B------:R-:W3:Y:S02]  /*9250*/  @!P1 SYNCS.PHASECHK.TRANS64 P1, [R3+URZ+0xc0], R0 ;  /* 0x0000c000030095a7 */ /* 0x000ee400080210ff */
[----:B---3--:R-:W-:Y:S05]  /*9260*/  @!P1 BRA `(.L_x_99) ;  /* 0xfffffffc00f09947 */ /* 0x008fea000383ffff */
[----:B------:R-:W-:Y:S05]  /*9270*/  BRA `(.L_x_98) ;  /* 0xffffffc8000c7947 */ /* 0x000fea000383ffff */
.L_x_101:
[----:B-1----:R1:W4:Y:S02]  /*9280*/  SYNCS.PHASECHK.TRANS64.TRYWAIT P0, [R207+URZ+0x110], R2 ;  /* 0x00011002cf0075a7 */ /* 0x00232400080011ff */
[----:B----4-:R-:W-:Y:S05]  /*9290*/  @!P0 NANOSLEEP.SYNCS 0x989680 ;  /* 0x009896800000895d */ /* 0x010fea0003900000 */
[----:B------:R-:W4:Y:S02]  /*92a0*/  @!P0 SYNCS.PHASECHK.TRANS64 P0, [R207+URZ+0x110], R2 ;  /* 0x00011002cf0085a7 */ /* 0x000f2400080010ff */
[----:B----4-:R-:W-:Y:S05]  /*92b0*/  @!P0 BRA `(.L_x_101) ;  /* 0xfffffffc00f08947 */ /* 0x010fea000383ffff */
[----:B------:R-:W-:Y:S05]  /*92c0*/  BRA `(.L_x_100) ;  /* 0xffffffc800687947 */ /* 0x000fea000383ffff */
.L_x_110:
[----:B--2---:R2:W3:Y:S02]  /*92d0*/  SYNCS.PHASECHK.TRANS64.TRYWAIT P0, [R210+URZ+0xc0], R3 ;  /* 0x0000c003d20075a7 */ /* 0x0044e400080011ff */
[----:B---3--:R-:W-:Y:S05]  /*92e0*/  @!P0 NANOSLEEP.SYNCS 0x989680 ;  /* 0x009896800000895d */ /* 0x008fea0003900000 */
[----:B------:R-:W3:Y:S02]  /*92f0*/  @!P0 SYNCS.PHASECHK.TRANS64 P0, [R210+URZ+0xc0], R3 ;  /* 0x0000c003d20085a7 */ /* 0x000ee400080010ff */
[----:B---3--:R-:W-:Y:S05]  /*9300*/  @!P0 BRA `(.L_x_110) ;  /* 0xfffffffc00f08947 */ /* 0x008fea000383ffff */
[----:B------:R-:W-:Y:S05]  /*9310*/  BRA `(.L_x_109) ;  /* 0xffffffdc00747947 */ /* 0x000fea000383ffff */
        .weak           $__internal_0_$__cuda_sm10x_tcgen05_guardrail_trap_col_being_dealloced_not_returned_by_alloc
        .type           $__internal_0_$__cuda_sm10x_tcgen05_guardrail_trap_col_being_dealloced_not_returned_by_alloc,@function
        .size           $__internal_0_$__cuda_sm10x_tcgen05_guardrail_trap_col_being_dealloced_not_returned_by_alloc,($__internal_1_$__cuda_sm10x_tcgen05_guardrail_trap_phase_invalid_during_alloc - $__internal_0_$__cuda_sm10x_tcgen05_guardrail_trap_col_being_dealloced_not_returned_by_alloc)
$__internal_0_$__cuda_sm10x_tcgen05_guardrail_trap_col_being_dealloced_not_returned_by_alloc:
[----:B------:R-:W-:Y:S05]  /*9320*/  BPT.TRAP 0x1 ;  /* 0x000000040000795c */ /* 0x000fea0000300000 */
[----:B------:R-:W-:-:S04]  /*9330*/  HFMA2 R3, -RZ, RZ, 0, 0 ;  /* 0x00000000ff037431 */ /* 0x000fc800000001ff */
[----:B------:R-:W-:Y:S05]  /*9340*/  RET.REL.NODEC R2 `(_ZN7cutlass13device_kernelINS_4gemm6kernel13GemmUniversalIN4cute5tupleIJiiiiEEENS1_10collective13CollectiveMmaINS1_35MainloopSm100TmaUmmaWarpSpecializedILi12ELi2ELi4ENS5_IJNS4_1CILi1EEESB_SB_EEEEENS5_IJNSA_ILi128EEESE_NSA_ILi64EEEEEENS_12float_e5m2_tENS5_IJSB_llEEENS_12float_e4m3_tESI_NS4_8TiledMMAINS4_8MMA_AtomIJNS4_10MMA_TraitsINS4_19SM100_MMA_F8F6F4_SSEJSH_SJ_fSE_SE_NS4_17integral_constantINS4_4UMMA5MajorELSQ_1EEESR_NSO_INSP_7ScaleInELSS_0EEEST_EEEEEENS4_6LayoutISC_NS5_IJNSA_ILi0EEESX_SX_EEEEENS5_IJNS4_10UnderscoreES10_S10_EEEEENS4_13SM90_TMA_LOADENS4_14ComposedLayoutINS4_7SwizzleILi3ELi4ELi3EEENS4_18smem_ptr_flag_bitsILi8EEENSW_INS5_IJSE_NSA_ILi8EEEEEENS5_IJSB_SE_EEEEEEEvNS4_8identityES13_S1D_vS1E_EENS_8epilogue10collective18CollectiveEpilogueINS1G_23Sm100TmaWarpSpecializedILi2ELi2ELi64ELb0ELb0EEEJSG_NS5_IJNSW_ISE_SB_EENSW_ISF_SB_EEEEESH_NS5_IJlSB_lEEESH_S1O_NS1G_6fusion15FusionCallbacksIS1K_NS1P_17LinearCombinationISH_fSH_fLNS_15FloatRoundStyleE2EEESG_S1N_JEEENS4_5SM1004TMEM4LOAD26SM100_TMEM_LOAD_32dp32b64xES13_NS14_INS15_ILi2ELi4ELi3EEES18_NSW_INS5_IJS19_SF_EEENS5_IJSF_SB_EEEEEEENS4_39AutoVectorizingCopyWithAssumedAlignmentILi128EEENS4_14SM90_TMA_STOREES23_S25_S25_EEEvvEEEEvNT_6ParamsE) ;  /* 0xffffff6c022c7950 */ /* 0x000fea0003c3ffff */
        .weak           $__internal_1_$__cuda_sm10x_tcgen05_guardrail_trap_phase_invalid_during_alloc
        .type           $__internal_1_$__cuda_sm10x_tcgen05_guardrail_trap_phase_invalid_during_alloc,@function
        .size           $__internal_1_$__cuda_sm10x_tcgen05_guardrail_trap_phase_invalid_during_alloc,($__internal_2_$__cuda_sm10x_tcgen05_guardrail_trap_unallocated_columns_being_dealloced - $__internal_1_$__cuda_sm10x_tcgen05_guardrail_trap_phase_invalid_during_alloc)
$__internal_1_$__cuda_sm10x_tcgen05_guardrail_trap_phase_invalid_during_alloc:
[----:B------:R-:W-:Y:S05]  /*9350*/  BPT.TRAP 0x1 ;  /* 0x000000040000795c */ /* 0x000fea0000300000 */
[----:B------:R-:W-:-:S04]  /*9360*/  MOV R3, 0x0 ;  /* 0x0000000000037802 */ /* 0x000fc80000000f00 */
[----:B------:R-:W-:Y:S05]  /*9370*/  RET.REL.NODEC R2 `(_ZN7cutlass13device_kernelINS_4gemm6kernel13GemmUniversalIN4cute5tupleIJiiiiEEENS1_10collective13CollectiveMmaINS1_35MainloopSm100TmaUmmaWarpSpecializedILi12ELi2ELi4ENS5_IJNS4_1CILi1EEESB_SB_EEEEENS5_IJNSA_ILi128EEESE_NSA_ILi64EEEEEENS_12float_e5m2_tENS5_IJSB_llEEENS_12float_e4m3_tESI_NS4_8TiledMMAINS4_8MMA_AtomIJNS4_10MMA_TraitsINS4_19SM100_MMA_F8F6F4_SSEJSH_SJ_fSE_SE_NS4_17integral_constantINS4_4UMMA5MajorELSQ_1EEESR_NSO_INSP_7ScaleInELSS_0EEEST_EEEEEENS4_6LayoutISC_NS5_IJNSA_ILi0EEESX_SX_EEEEENS5_IJNS4_10UnderscoreES10_S10_EEEEENS4_13SM90_TMA_LOADENS4_14ComposedLayoutINS4_7SwizzleILi3ELi4ELi3EEENS4_18smem_ptr_flag_bitsILi8EEENSW_INS5_IJSE_NSA_ILi8EEEEEENS5_IJSB_SE_EEEEEEEvNS4_8identityES13_S1D_vS1E_EENS_8epilogue10collective18CollectiveEpilogueINS1G_23Sm100TmaWarpSpecializedILi2ELi2ELi64ELb0ELb0EEEJSG_NS5_IJNSW_ISE_SB_EENSW_ISF_SB_EEEEESH_NS5_IJlSB_lEEESH_S1O_NS1G_6fusion15FusionCallbacksIS1K_NS1P_17LinearCombinationISH_fSH_fLNS_15FloatRoundStyleE2EEESG_S1N_JEEENS4_5SM1004TMEM4LOAD26SM100_TMEM_LOAD_32dp32b64xES13_NS14_INS15_ILi2ELi4ELi3EEES18_NSW_INS5_IJS19_SF_EEENS5_IJSF_SB_EEEEEEENS4_39AutoVectorizingCopyWithAssumedAlignmentILi128EEENS4_14SM90_TMA_STOREES23_S25_S25_EEEvvEEEEvNT_6ParamsE) ;  /* 0xffffff6c02207950 */ /* 0x000fea0003c3ffff */
        .weak           $__internal_2_$__cuda_sm10x_tcgen05_guardrail_trap_unallocated_columns_being_dealloced
        .type           $__internal_2_$__cuda_sm10x_tcgen05_guardrail_trap_unallocated_columns_being_dealloced,@function
        .size           $__internal_2_$__cuda_sm10x_tcgen05_guardrail_trap_unallocated_columns_being_dealloced,(.L_x_168 - $__internal_2_$__cuda_sm10x_tcgen05_guardrail_trap_unallocated_columns_being_dealloced)
$__internal_2_$__cuda_sm10x_tcgen05_guardrail_trap_unallocated_columns_being_dealloced:
[----:B------:R-:W-:Y:S05]  /*9380*/  BPT.TRAP 0x1 ;  /* 0x000000040000795c */ /* 0x000fea0000300000 */
[----:B------:R-:W-:-:S04]  /*9390*/  HFMA2 R3, -RZ, RZ, 0, 0 ;  /* 0x00000000ff037431 */ /* 0x000fc800000001ff */
[----:B------:R-:W-:Y:S05]  /*93a0*/  RET.REL.NODEC R2 `(_ZN7cutlass13device_kernelINS_4gemm6kernel13GemmUniversalIN4cute5tupleIJiiiiEEENS1_10collective13CollectiveMmaINS1_35MainloopSm100TmaUmmaWarpSpecializedILi12ELi2ELi4ENS5_IJNS4_1CILi1EEESB_SB_EEEEENS5_IJNSA_ILi128EEESE_NSA_ILi64EEEEEENS_12float_e5m2_tENS5_IJSB_llEEENS_12float_e4m3_tESI_NS4_8TiledMMAINS4_8MMA_AtomIJNS4_10MMA_TraitsINS4_19SM100_MMA_F8F6F4_SSEJSH_SJ_fSE_SE_NS4_17integral_constantINS4_4UMMA5MajorELSQ_1EEESR_NSO_INSP_7ScaleInELSS_0EEEST_EEEEEENS4_6LayoutISC_NS5_IJNSA_ILi0EEESX_SX_EEEEENS5_IJNS4_10UnderscoreES10_S10_EEEEENS4_13SM90_TMA_LOADENS4_14ComposedLayoutINS4_7SwizzleILi3ELi4ELi3EEENS4_18smem_ptr_flag_bitsILi8EEENSW_INS5_IJSE_NSA_ILi8EEEEEENS5_IJSB_SE_EEEEEEEvNS4_8identityES13_S1D_vS1E_EENS_8epilogue10collective18CollectiveEpilogueINS1G_23Sm100TmaWarpSpecializedILi2ELi2ELi64ELb0ELb0EEEJSG_NS5_IJNSW_ISE_SB_EENSW_ISF_SB_EEEEESH_NS5_IJlSB_lEEESH_S1O_NS1G_6fusion15FusionCallbacksIS1K_NS1P_17LinearCombinationISH_fSH_fLNS_15FloatRoundStyleE2EEESG_S1N_JEEENS4_5SM1004TMEM4LOAD26SM100_TMEM_LOAD_32dp32b64xES13_NS14_INS15_ILi2ELi4ELi3EEES18_NSW_INS5_IJS19_SF_EEENS5_IJSF_SB_EEEEEEENS4_39AutoVectorizingCopyWithAssumedAlignmentILi128EEENS4_14SM90_TMA_STOREES23_S25_S25_EEEvvEEEEvNT_6ParamsE) ;  /* 0xffffff6c02147950 */ /* 0x000fea0003c3ffff */
.L_x_167:
[----:B------:R-:W-:-:S00]  /*93b0*/  BRA `(.L_x_167) ;  /* 0xfffffffc00fc7947 */ /* 0x000fc0000383ffff */
[----:B------:R-:W-:-:S00]  /*93c0*/  NOP ;  /* 0x0000000000007918 */ /* 0x000fc00000000000 */
        /* <DEDUP_REMOVED lines=11> */
.L_x_168:


//--------------------- .nv.global.init           --------------------------
	.section	.nv.global.init,"aw",@progbits
.nv.global.init:
	.type		$str$27,@object
	.size		$str$27,($str$28 - $str$27)
$str$27:
        /*0000*/ 	.byte	0x28, 0x61, 0x64, 0x64, 0x72, 0x65, 0x73, 0x73, 0x20, 0x26, 0x20, 0x6d, 0x61, 0x73, 0x6b, 0x29
        /*0010*/ 	.byte	0x20, 0x3d, 0x3d, 0x20, 0x30, 0x00
	.type		$str$28,@object
	.size		$str$28,($str$26 - $str$28)
$str$28:
        /*0016*/ 	.byte	0x2f, 0x74, 0x6d, 0x70, 0x2f, 0x63, 0x75, 0x74, 0x6c, 0x61, 0x73, 0x73, 0x5f, 0x73, 0x77, 0x65
        /*0026*/ 	.byte	0x65, 0x70, 0x5f, 0x73, 0x72, 0x63, 0x2f, 0x69, 0x6e, 0x63, 0x6c, 0x75, 0x64, 0x65, 0x2f, 0x63
        /*0036*/ 	.byte	0x75, 0x74, 0x65, 0x2f, 0x70, 0x6f, 0x69, 0x6e, 0x74, 0x65, 0x72, 0x5f, 0x66, 0x6c, 0x61, 0x67
        /*0046*/ 	.byte	0x67, 0x65, 0x64, 0x2e, 0x68, 0x70, 0x70, 0x00
	.type		$str$26,@object
	.size		$str$26,($str$25 - $str$26)
$str$26:
        /*004e*/ 	.byte	0x2f, 0x74, 0x6d, 0x70, 0x2f, 0x63, 0x75, 0x74, 0x6c, 0x61, 0x73, 0x73, 0x5f, 0x73, 0x77, 0x65
        /*005e*/ 	.byte	0x65, 0x70, 0x5f, 0x73, 0x72, 0x63, 0x2f, 0x69, 0x6e, 0x63, 0x6c, 0x75, 0x64, 0x65, 0x2f, 0x63
        /*006e*/ 	.byte	0x75, 0x74, 0x65, 0x2f, 0x61, 0x74, 0x6f, 0x6d, 0x2f, 0x63, 0x6f, 0x70, 0x79, 0x5f, 0x74, 0x72
        /*007e*/ 	.byte	0x61, 0x69, 0x74, 0x73, 0x5f, 0x73, 0x6d, 0x31, 0x30, 0x30, 0x2e, 0x68, 0x70, 0x70, 0x00
	.type		$str$25,@object
	.size		$str$25,(__unnamed_1 - $str$25)
$str$25:
        /*008d*/ 	.byte	0x28, 0x28, 0x75, 0x69, 0x6e, 0x74, 0x33, 0x32, 0x5f, 0x74, 0x28, 0x74, 0x68, 0x72, 0x65, 0x61
        /*009d*/ 	.byte	0x64, 0x49, 0x64, 0x78, 0x2e, 0x78, 0x29, 0x20, 0x2f, 0x20, 0x33, 0x32, 0x29, 0x20, 0x25, 0x20
        /*00ad*/ 	.byte	0x34, 0x29, 0x20, 0x3d, 0x3d, 0x20, 0x28, 0x28, 0x28, 0x74, 0x6d, 0x65, 0x6d, 0x5f, 0x61, 0x64
        /*00bd*/ 	.byte	0x64, 0x72, 0x20, 0x3e, 0x3e, 0x20, 0x31, 0x36, 0x29, 0x20, 0x2f, 0x20, 0x33, 0x32, 0x29, 0x20
        /*00cd*/ 	.byte	0x25, 0x20, 0x34, 0x29, 0x00
	.type		__unnamed_1,@object
	.size		__unnamed_1,(__unnamed_2 - __unnamed_1)
__unnamed_1:
        /*00d2*/ 	.byte	0x61, 0x75, 0x74, 0x6f, 0x20, 0x63, 0x75, 0x74, 0x65, 0x3a, 0x3a, 0x61, 0x73, 0x5f, 0x70, 0x6f
        /* <DEDUP_REMOVED lines=24> */
        /*0262*/ 	.byte	0x43, 0x3c, 0x38, 0x31, 0x39, 0x32, 0x3e, 0x3e, 0x3e, 0x3e, 0x5d, 0x00
	.type		__unnamed_2,@object
	.size		__unnamed_2,(.L_2 - __unnamed_2)
__unnamed_2:
        /* <DEDUP_REMOVED lines=42> */
        /*050e*/ 	.byte	0x3e, 0x3e, 0x3e, 0x3e, 0x5d, 0x00
.L_2:


//--------------------- .nv.shared._ZN7cutlass13device_kernelINS_4gemm6kernel13GemmUniversalIN4cute5tupleIJiiiiEEENS1_10collective13CollectiveMmaINS1_35MainloopSm100TmaUmmaWarpSpecializedILi12ELi2ELi4ENS5_IJNS4_1CILi1EEESB_SB_EEEEENS5_IJNSA_ILi128EEESE_NSA_ILi64EEEEEENS_12float_e5m2_tENS5_IJSB_llEEENS_12float_e4m3_tESI_NS4_8TiledMMAINS4_8MMA_AtomIJNS4_10MMA_TraitsINS4_19SM100_MMA_F8F6F4_SSEJSH_SJ_fSE_SE_NS4_17integral_constantINS4_4UMMA5MajorELSQ_1EEESR_NSO_INSP_7ScaleInELSS_0EEEST_EEEEEENS4_6LayoutISC_NS5_IJNSA_ILi0EEESX_SX_EEEEENS5_IJNS4_10UnderscoreES10_S10_EEEEENS4_13SM90_TMA_LOADENS4_14ComposedLayoutINS4_7SwizzleILi3ELi4ELi3EEENS4_18smem_ptr_flag_bitsILi8EEENSW_INS5_IJSE_NSA_ILi8EEEEEENS5_IJSB_SE_EEEEEEEvNS4_8identityES13_S1D_vS1E_EENS_8epilogue10collective18CollectiveEpilogueINS1G_23Sm100TmaWarpSpecializedILi2ELi2ELi64ELb0ELb0EEEJSG_NS5_IJNSW_ISE_SB_EENSW_ISF_SB_EEEEESH_NS5_IJlSB_lEEESH_S1O_NS1G_6fusion15FusionCallbacksIS1K_NS1P_17LinearCombinationISH_fSH_fLNS_15FloatRoundStyleE2EEESG_S1N_JEEENS4_5SM1004TMEM4LOAD26SM100_TMEM_LOAD_32dp32b64xES13_NS14_INS15_ILi2ELi4ELi3EEES18_NSW_INS5_IJS19_SF_EEENS5_IJSF_SB_EEEEEEENS4_39AutoVectorizingCopyWithAssumedAlignmentILi128EEENS4_14SM90_TMA_STOREES23_S25_S25_EEEvvEEEEvNT_6ParamsE --------------------------
	.section	.nv.shared._ZN7cutlass13device_kernelINS_4gemm6kernel13GemmUniversalIN4cute5tupleIJiiiiEEENS1_10collective13CollectiveMmaINS1_35MainloopSm100TmaUmmaWarpSpecializedILi12ELi2ELi4ENS5_IJNS4_1CILi1EEESB_SB_EEEEENS5_IJNSA_ILi128EEESE_NSA_ILi64EEEEEENS_12float_e5m2_tENS5_IJSB_llEEENS_12float_e4m3_tESI_NS4_8TiledMMAINS4_8MMA_AtomIJNS4_10MMA_TraitsINS4_19SM100_MMA_F8F6F4_SSEJSH_SJ_fSE_SE_NS4_17integral_constantINS4_4UMMA5MajorELSQ_1EEESR_NSO_INSP_7ScaleInELSS_0EEEST_EEEEEENS4_6LayoutISC_NS5_IJNSA_ILi0EEESX_SX_EEEEENS5_IJNS4_10UnderscoreES10_S10_EEEEENS4_13SM90_TMA_LOADENS4_14ComposedLayoutINS4_7SwizzleILi3ELi4ELi3EEENS4_18smem_ptr_flag_bitsILi8EEENSW_INS5_IJSE_NSA_ILi8EEEEEENS5_IJSB_SE_EEEEEEEvNS4_8identityES13_S1D_vS1E_EENS_8epilogue10collective18CollectiveEpilogueINS1G_23Sm100TmaWarpSpecializedILi2ELi2ELi64ELb0ELb0EEEJSG_NS5_IJNSW_ISE_SB_EENSW_ISF_SB_EEEEESH_NS5_IJlSB_lEEESH_S1O_NS1G_6fusion15FusionCallbacksIS1K_NS1P_17LinearCombinationISH_fSH_fLNS_15FloatRoundStyleE2EEESG_S1N_JEEENS4_5SM1004TMEM4LOAD26SM100_TMEM_LOAD_32dp32b64xES13_NS14_INS15_ILi2ELi4ELi3EEES18_NSW_INS5_IJS19_SF_EEENS5_IJSF_SB_EEEEEEENS4_39AutoVectorizingCopyWithAssumedAlignmentILi128EEENS4_14SM90_TMA_STOREES23_S25_S25_EEEvvEEEEvNT_6ParamsE,"aw",@nobits
	.sectionflags	@""
	.align	16
	.zero		1024


//--------------------- .nv.shared.reserved.0     --------------------------
	.section	.nv.shared.reserved.0,"aw",@nobits
	.weak		__nv_reservedSMEM_offset_0_alias
	.size		__nv_reservedSMEM_offset_0_alias, 0, 64
	.other		__nv_reservedSMEM_offset_0_alias,@"STO_CUDA_RESERVED_SHARED STV_DEFAULT"
__nv_reservedSMEM_offset_0_alias:
	.zero		0
.nv.shared.reserved.0:
	.zero		64
	.weak		__nv_reservedSMEM_tcgen05_partition
	.type		__nv_reservedSMEM_tcgen05_partition,@object
	.size		__nv_reservedSMEM_tcgen05_partition,(.L_0 - __nv_reservedSMEM_tcgen05_partition)
__nv_reservedSMEM_tcgen05_partition:
	.zero		32
.L_0:


//--------------------- .nv.global                --------------------------
	.section	.nv.global,"aw",@nobits
.nv.global:
	.type		_ZN40_INTERNAL_89c6b2e6_4_k_cu_12d3d611_199164cute1_E,@object
	.size		_ZN40_INTERNAL_89c6b2e6_4_k_cu_12d3d611_199164cute1_E,(_ZN40_INTERNAL_89c6b2e6_4_k_cu_12d3d611_199164cuda3std3__45__cpo6cbeginE - _ZN40_INTERNAL_89c6b2e6_4_k_cu_12d3d611_199164cute1_E)
_ZN40_INTERNAL_89c6b2e6_4_k_cu_12d3d611_199164cute1_E:
	.zero		1
	.type		_ZN40_INTERNAL_89c6b2e6_4_k_cu_12d3d611_199164cuda3std3__45__cpo6cbeginE,@object
	.size		_ZN40_INTERNAL_89c6b2e6_4_k_cu_12d3d611_199164cuda3std3__45__cpo6cbeginE,(_ZN40_INTERNAL_89c6b2e6_4_k_cu_12d3d611_199164cuda3std3__48in_placeE - _ZN40_INTERNAL_89c6b2e6_4_k_cu_12d3d611_199164cuda3std3__45__cpo6cbeginE)
_ZN40_INTERNAL_89c6b2e6_4_k_cu_12d3d611_199164cuda3std3__45__cpo6cbeginE:
	.zero		1
	.type		_ZN40_INTERNAL_89c6b2e6_4_k_cu_12d3d611_199164cuda3std3__48in_placeE,@object
	.size		_ZN40_INTERNAL_89c6b2e6_4_k_cu_12d3d611_199164cuda3std3__48in_placeE,(_ZN40_INTERNAL_89c6b2e6_4_k_cu_12d3d611_199164cuda3std6ranges3__45__cpo9iter_moveE - _ZN40_INTERNAL_89c6b2e6_4_k_cu_12d3d611_199164cuda3std3__48in_placeE)
_ZN40_INTERNAL_89c6b2e6_4_k_cu_12d3d611_199164cuda3std3__48in_placeE:
	.zero		1
	.type		_ZN40_INTERNAL_89c6b2e6_4_k_cu_12d3d611_199164cuda3std6ranges3__45__cpo9iter_moveE,@object
	.size		_ZN40_INTERNAL_89c6b2e6_4_k_cu_12d3d611_199164cuda3std6ranges3__45__cpo9iter_moveE,(_ZN40_INTERNAL_89c6b2e6_4_k_cu_12d3d611_199164cuda3std3__45__cpo5beginE - _ZN40_INTERNAL_89c6b2e6_4_k_cu_12d3d611_199164cuda3std6ranges3__45__cpo9iter_moveE)
_ZN40_INTERNAL_89c6b2e6_4_k_cu_12d3d611_199164cuda3std6ranges3__45__cpo9iter_moveE:
	.zero		1
	.type		_ZN40_INTERNAL_89c6b2e6_4_k_cu_12d3d611_199164cuda3std3__45__cpo5beginE,@object
	.size		_ZN40_INTERNAL_89c6b2e6_4_k_cu_12d3d611_199164cuda3std3__45__cpo5beginE,(_ZN40_INTERNAL_89c6b2e6_4_k_cu_12d3d611_199164cuda3std3__442_GLOBAL__N__89c6b2e6_4_k_cu_12d3d611_199166ignoreE - _ZN40_INTERNAL_89c6b2e6_4_k_cu_12d3d611_199164cuda3std3__45__cpo5beginE)
_ZN40_INTERNAL_89c6b2e6_4_k_cu_12d3d611_199164cuda3std3__45__cpo5beginE:
	.zero		1
	.type		_ZN40_INTERNAL_89c6b2e6_4_k_cu_12d3d611_199164cuda3std3__442_GLOBAL__N__89c6b2e6_4_k_cu_12d3d611_199166ignoreE,@object
	.size		_ZN40_INTERNAL_89c6b2e6_4_k_cu_12d3d611_199164cuda3std3__442_GLOBAL__N__89c6b2e6_4_k_cu_12d3d611_199166ignoreE,(_ZN40_INTERNAL_89c6b2e6_4_k_cu_12d3d611_199164cute7productE - _ZN40_INTERNAL_89c6b2e6_4_k_cu_12d3d611_199164cuda3std3__442_GLOBAL__N__89c6b2e6_4_k_cu_12d3d611_199166ignoreE)
_ZN40_INTERNAL_89c6b2e6_4_k_cu_12d3d611_199164cuda3std3__442_GLOBAL__N__89c6b2e6_4_k_cu_12d3d611_199166ignoreE:
	.zero		1
	.type		_ZN40_INTERNAL_89c6b2e6_4_k_cu_12d3d611_199164cute7productE,@object
	.size		_ZN40_INTERNAL_89c6b2e6_4_k_cu_12d3d611_199164cute7productE,(_ZN40_INTERNAL_89c6b2e6_4_k_cu_12d3d611_199164cuda3std3__45__cpo3endE - _ZN40_INTERNAL_89c6b2e6_4_k_cu_12d3d611_199164cute7productE)
_ZN40_INTERNAL_89c6b2e6_4_k_cu_12d3d611_199164cute7productE:
	.zero		1
	.type		_ZN40_INTERNAL_89c6b2e6_4_k_cu_12d3d611_199164cuda3std3__45__cpo3endE,@object
	.size		_ZN40_INTERNAL_89c6b2e6_4_k_cu_12d3d611_199164cuda3std3__45__cpo3endE,(_ZN40_INTERNAL_89c6b2e6_4_k_cu_12d3d611_199164cuda3std3__419piecewise_constructE - _ZN40_INTERNAL_89c6b2e6_4_k_cu_12d3d611_199164cuda3std3__45__cpo3endE)
_ZN40_INTERNAL_89c6b2e6_4_k_cu_12d3d611_199164cuda3std3__45__cpo3endE:
	.zero		1
	.type		_ZN40_INTERNAL_89c6b2e6_4_k_cu_12d3d611_199164cuda3std3__419piecewise_constructE,@object
	.size		_ZN40_INTERNAL_89c6b2e6_4_k_cu_12d3d611_199164cuda3std3__419piecewise_constructE,(_ZN40_INTERNAL_89c6b2e6_4_k_cu_12d3d611_199164cuda3std3__45__cpo4cendE - _ZN40_INTERNAL_89c6b2e6_4_k_cu_12d3d611_199164cuda3std3__419piecewise_constructE)
_ZN40_INTERNAL_89c6b2e6_4_k_cu_12d3d611_199164cuda3std3__419piecewise_constructE:
	.zero		1
	.type		_ZN40_INTERNAL_89c6b2e6_4_k_cu_12d3d611_199164cuda3std3__45__cpo4cendE,@object
	.size		_ZN40_INTERNAL_89c6b2e6_4_k_cu_12d3d611_199164cuda3std3__45__cpo4cendE,(_ZN40_INTERNAL_89c6b2e6_4_k_cu_12d3d611_199164cuda3std6ranges3__45__cpo4swapE - _ZN40_INTERNAL_89c6b2e6_4_k_cu_12d3d611_199164cuda3std3__45__cpo4cendE)
_ZN40_INTERNAL_89c6b2e6_4_k_cu_12d3d611_199164cuda3std3__45__cpo4cendE:
	.zero		1
	.type		_ZN40_INTERNAL_89c6b2e6_4_k_cu_12d3d611_199164cuda3std6ranges3__45__cpo4swapE,@object
	.size		_ZN40_INTERNAL_89c6b2e6_4_k_cu_12d3d611_199164cuda3std6ranges3__45__cpo4swapE,(.L_10 - _ZN40_INTERNAL_89c6b2e6_4_k_cu_12d3d611_199164cuda3std6ranges3__45__cpo4swapE)
_ZN40_INTERNAL_89c6b2e6_4_k_cu_12d3d611_199164cuda3std6ranges3__45__cpo4swapE:
	.zero		1
.L_10:


//--------------------- .nv.constant0._ZN7cutlass13device_kernelINS_4gemm6kernel13GemmUniversalIN4cute5tupleIJiiiiEEENS1_10collective13CollectiveMmaINS1_35MainloopSm100TmaUmmaWarpSpecializedILi12ELi2ELi4ENS5_IJNS4_1CILi1EEESB_SB_EEEEENS5_IJNSA_ILi128EEESE_NSA_ILi64EEEEEENS_12float_e5m2_tENS5_IJSB_llEEENS_12float_e4m3_tESI_NS4_8TiledMMAINS4_8MMA_AtomIJNS4_10MMA_TraitsINS4_19SM100_MMA_F8F6F4_SSEJSH_SJ_fSE_SE_NS4_17integral_constantINS4_4UMMA5MajorELSQ_1EEESR_NSO_INSP_7ScaleInELSS_0EEEST_EEEEEENS4_6LayoutISC_NS5_IJNSA_ILi0EEESX_SX_EEEEENS5_IJNS4_10UnderscoreES10_S10_EEEEENS4_13SM90_TMA_LOADENS4_14ComposedLayoutINS4_7SwizzleILi3ELi4ELi3EEENS4_18smem_ptr_flag_bitsILi8EEENSW_INS5_IJSE_NSA_ILi8EEEEEENS5_IJSB_SE_EEEEEEEvNS4_8identityES13_S1D_vS1E_EENS_8epilogue10collective18CollectiveEpilogueINS1G_23Sm100TmaWarpSpecializedILi2ELi2ELi64ELb0ELb0EEEJSG_NS5_IJNSW_ISE_SB_EENSW_ISF_SB_EEEEESH_NS5_IJlSB_lEEESH_S1O_NS1G_6fusion15FusionCallbacksIS1K_NS1P_17LinearCombinationISH_fSH_fLNS_15FloatRoundStyleE2EEESG_S1N_JEEENS4_5SM1004TMEM4LOAD26SM100_TMEM_LOAD_32dp32b64xES13_NS14_INS15_ILi2ELi4ELi3EEES18_NSW_INS5_IJS19_SF_EEENS5_IJSF_SB_EEEEEEENS4_39AutoVectorizingCopyWithAssumedAlignmentILi128EEENS4_14SM90_TMA_STOREES23_S25_S25_EEEvvEEEEvNT_6ParamsE --------------------------
	.section	.nv.constant0._ZN7cutlass13device_kernelINS_4gemm6kernel13GemmUniversalIN4cute5tupleIJiiiiEEENS1_10collective13CollectiveMmaINS1_35MainloopSm100TmaUmmaWarpSpecializedILi12ELi2ELi4ENS5_IJNS4_1CILi1EEESB_SB_EEEEENS5_IJNSA_ILi128EEESE_NSA_ILi64EEEEEENS_12float_e5m2_tENS5_IJSB_llEEENS_12float_e4m3_tESI_NS4_8TiledMMAINS4_8MMA_AtomIJNS4_10MMA_TraitsINS4_19SM100_MMA_F8F6F4_SSEJSH_SJ_fSE_SE_NS4_17integral_constantINS4_4UMMA5MajorELSQ_1EEESR_NSO_INSP_7ScaleInELSS_0EEEST_EEEEEENS4_6LayoutISC_NS5_IJNSA_ILi0EEESX_SX_EEEEENS5_IJNS4_10UnderscoreES10_S10_EEEEENS4_13SM90_TMA_LOADENS4_14ComposedLayoutINS4_7SwizzleILi3ELi4ELi3EEENS4_18smem_ptr_flag_bitsILi8EEENSW_INS5_IJSE_NSA_ILi8EEEEEENS5_IJSB_SE_EEEEEEEvNS4_8identityES13_S1D_vS1E_EENS_8epilogue10collective18CollectiveEpilogueINS1G_23Sm100TmaWarpSpecializedILi2ELi2ELi64ELb0ELb0EEEJSG_NS5_IJNSW_ISE_SB_EENSW_ISF_SB_EEEEESH_NS5_IJlSB_lEEESH_S1O_NS1G_6fusion15FusionCallbacksIS1K_NS1P_17LinearCombinationISH_fSH_fLNS_15FloatRoundStyleE2EEESG_S1N_JEEENS4_5SM1004TMEM4LOAD26SM100_TMEM_LOAD_32dp32b64xES13_NS14_INS15_ILi2ELi4ELi3EEES18_NSW_INS5_IJS19_SF_EEENS5_IJSF_SB_EEEEEEENS4_39AutoVectorizingCopyWithAssumedAlignmentILi128EEENS4_14SM90_TMA_STOREES23_S25_S25_EEEvvEEEEvNT_6ParamsE,"a",@progbits
	.sectionflags	@""
	.align	4
.nv.constant0._ZN7cutlass13device_kernelINS_4gemm6kernel13GemmUniversalIN4cute5tupleIJiiiiEEENS1_10collective13CollectiveMmaINS1_35MainloopSm100TmaUmmaWarpSpecializedILi12ELi2ELi4ENS5_IJNS4_1CILi1EEESB_SB_EEEEENS5_IJNSA_ILi128EEESE_NSA_ILi64EEEEEENS_12float_e5m2_tENS5_IJSB_llEEENS_12float_e4m3_tESI_NS4_8TiledMMAINS4_8MMA_AtomIJNS4_10MMA_TraitsINS4_19SM100_MMA_F8F6F4_SSEJSH_SJ_fSE_SE_NS4_17integral_constantINS4_4UMMA5MajorELSQ_1EEESR_NSO_INSP_7ScaleInELSS_0EEEST_EEEEEENS4_6LayoutISC_NS5_IJNSA_ILi0EEESX_SX_EEEEENS5_IJNS4_10UnderscoreES10_S10_EEEEENS4_13SM90_TMA_LOADENS4_14ComposedLayoutINS4_7SwizzleILi3ELi4ELi3EEENS4_18smem_ptr_flag_bitsILi8EEENSW_INS5_IJSE_NSA_ILi8EEEEEENS5_IJSB_SE_EEEEEEEvNS4_8identityES13_S1D_vS1E_EENS_8epilogue10collective18CollectiveEpilogueINS1G_23Sm100TmaWarpSpecializedILi2ELi2ELi64ELb0ELb0EEEJSG_NS5_IJNSW_ISE_SB_EENSW_ISF_SB_EEEEESH_NS5_IJlSB_lEEESH_S1O_NS1G_6fusion15FusionCallbacksIS1K_NS1P_17LinearCombinationISH_fSH_fLNS_15FloatRoundStyleE2EEESG_S1N_JEEENS4_5SM1004TMEM4LOAD26SM100_TMEM_LOAD_32dp32b64xES13_NS14_INS15_ILi2ELi4ELi3EEES18_NSW_INS5_IJS19_SF_EEENS5_IJSF_SB_EEEEEEENS4_39AutoVectorizingCopyWithAssumedAlignmentILi128EEENS4_14SM90_TMA_STOREES23_S25_S25_EEEvvEEEEvNT_6ParamsE:
	.zero		2944


//--------------------- SYMBOLS --------------------------

	.type		.nv.reservedSmem.offset0,@object
	.size		.nv.reservedSmem.offset0,0x4
	.type		.nv.reservedSmem.cap,@object
	.size		.nv.reservedSmem.cap,0x4
	.type		__assertfail,@function
